//
// Generated by NVIDIA NVVM Compiler
//
// Compiler Build ID: CL-36424714
// Cuda compilation tools, release 13.0, V13.0.88
// Based on NVVM 20.0.0
//

.version 9.0
.target sm_100
.address_size 64

	// .globl	_Z12dgemm_kernelPKdS0_Pdmmmbbmmmh
.extern .func __assertfail
(
	.param .b64 __assertfail_param_0,
	.param .b64 __assertfail_param_1,
	.param .b32 __assertfail_param_2,
	.param .b64 __assertfail_param_3,
	.param .b64 __assertfail_param_4
)
;
.global .align 1 .b8 __unnamed_1[54] = {71, 76, 111, 97, 100, 70, 105, 114, 115, 116, 80, 111, 115, 58, 58, 71, 76, 111, 97, 100, 70, 105, 114, 115, 116, 80, 111, 115, 40, 117, 110, 115, 105, 103, 110, 101, 100, 32, 105, 110, 116, 44, 32, 95, 95, 110, 118, 95, 98, 111, 111, 108, 41};
.global .align 1 .b8 __unnamed_2[184] = {77, 101, 109, 84, 114, 97, 110, 115, 102, 101, 114, 58, 58, 77, 101, 109, 84, 114, 97, 110, 115, 102, 101, 114, 40, 99, 111, 110, 115, 116, 32, 100, 111, 117, 98, 108, 101, 32, 42, 44, 32, 99, 111, 110, 115, 116, 32, 100, 111, 117, 98, 108, 101, 32, 42, 44, 32, 117, 110, 115, 105, 103, 110, 101, 100, 32, 108, 111, 110, 103, 44, 32, 117, 110, 115, 105, 103, 110, 101, 100, 32, 108, 111, 110, 103, 44, 32, 117, 110, 115, 105, 103, 110, 101, 100, 32, 108, 111, 110, 103, 44, 32, 117, 110, 115, 105, 103, 110, 101, 100, 32, 108, 111, 110, 103, 44, 32, 117, 110, 115, 105, 103, 110, 101, 100, 32, 108, 111, 110, 103, 44, 32, 95, 95, 110, 118, 95, 98, 111, 111, 108, 44, 32, 95, 95, 110, 118, 95, 98, 111, 111, 108, 44, 32, 117, 110, 115, 105, 103, 110, 101, 100, 32, 108, 111, 110, 103, 44, 32, 117, 110, 115, 105, 103, 110, 101, 100, 32, 108, 111, 110, 103, 41};
.global .align 1 .b8 __unnamed_3[118] = {87, 97, 114, 112, 65, 99, 99, 117, 109, 117, 108, 97, 116, 111, 114, 58, 58, 87, 97, 114, 112, 65, 99, 99, 117, 109, 117, 108, 97, 116, 111, 114, 40, 100, 111, 117, 98, 108, 101, 32, 42, 44, 32, 117, 110, 115, 105, 103, 110, 101, 100, 32, 108, 111, 110, 103, 44, 32, 117, 110, 115, 105, 103, 110, 101, 100, 32, 108, 111, 110, 103, 44, 32, 117, 110, 115, 105, 103, 110, 101, 100, 32, 108, 111, 110, 103, 44, 32, 117, 110, 115, 105, 103, 110, 101, 100, 32, 108, 111, 110, 103, 44, 32, 117, 110, 115, 105, 103, 110, 101, 100, 32, 108, 111, 110, 103, 41};
.global .align 1 .b8 __unnamed_4[187] = {118, 111, 105, 100, 32, 100, 103, 101, 109, 109, 95, 107, 101, 114, 110, 101, 108, 40, 99, 111, 110, 115, 116, 32, 100, 111, 117, 98, 108, 101, 32, 42, 44, 32, 99, 111, 110, 115, 116, 32, 100, 111, 117, 98, 108, 101, 32, 42, 44, 32, 100, 111, 117, 98, 108, 101, 32, 42, 44, 32, 117, 110, 115, 105, 103, 110, 101, 100, 32, 108, 111, 110, 103, 44, 32, 117, 110, 115, 105, 103, 110, 101, 100, 32, 108, 111, 110, 103, 44, 32, 117, 110, 115, 105, 103, 110, 101, 100, 32, 108, 111, 110, 103, 44, 32, 95, 95, 110, 118, 95, 98, 111, 111, 108, 44, 32, 95, 95, 110, 118, 95, 98, 111, 111, 108, 44, 32, 117, 110, 115, 105, 103, 110, 101, 100, 32, 108, 111, 110, 103, 44, 32, 117, 110, 115, 105, 103, 110, 101, 100, 32, 108, 111, 110, 103, 44, 32, 117, 110, 115, 105, 103, 110, 101, 100, 32, 108, 111, 110, 103, 44, 32, 117, 110, 115, 105, 103, 110, 101, 100, 32, 99, 104, 97, 114, 41};
.global .align 1 .b8 $str[35] = {98, 108, 111, 99, 107, 68, 105, 109, 46, 121, 32, 61, 61, 32, 52, 32, 38, 38, 32, 98, 108, 111, 99, 107, 68, 105, 109, 46, 122, 32, 61, 61, 32, 52};
.global .align 1 .b8 $str$1[27] = {47, 116, 109, 112, 47, 115, 97, 115, 115, 95, 99, 117, 95, 112, 51, 55, 112, 53, 110, 101, 53, 47, 107, 46, 99, 117};
.extern .shared .align 16 .b8 shared[];
.global .align 1 .b8 $str$2[32] = {98, 108, 111, 99, 107, 68, 105, 109, 46, 120, 32, 61, 61, 32, 51, 50, 32, 38, 38, 32, 119, 97, 114, 112, 95, 105, 100, 32, 60, 32, 56};
.global .align 1 .b8 $str$3[30] = {98, 108, 111, 99, 107, 68, 105, 109, 46, 121, 32, 42, 32, 98, 108, 111, 99, 107, 68, 105, 109, 46, 122, 32, 61, 61, 32, 49, 54};
.global .align 1 .b8 $str$4[55] = {98, 108, 111, 99, 107, 68, 105, 109, 46, 121, 32, 61, 61, 32, 52, 32, 38, 38, 32, 98, 108, 111, 99, 107, 68, 105, 109, 46, 122, 32, 61, 61, 32, 52, 32, 38, 38, 32, 98, 108, 111, 99, 107, 68, 105, 109, 46, 120, 32, 61, 61, 32, 51, 50};

.visible .entry _Z12dgemm_kernelPKdS0_Pdmmmbbmmmh(
	.param .u64 .ptr .align 1 _Z12dgemm_kernelPKdS0_Pdmmmbbmmmh_param_0,
	.param .u64 .ptr .align 1 _Z12dgemm_kernelPKdS0_Pdmmmbbmmmh_param_1,
	.param .u64 .ptr .align 1 _Z12dgemm_kernelPKdS0_Pdmmmbbmmmh_param_2,
	.param .u64 _Z12dgemm_kernelPKdS0_Pdmmmbbmmmh_param_3,
	.param .u64 _Z12dgemm_kernelPKdS0_Pdmmmbbmmmh_param_4,
	.param .u64 _Z12dgemm_kernelPKdS0_Pdmmmbbmmmh_param_5,
	.param .u8 _Z12dgemm_kernelPKdS0_Pdmmmbbmmmh_param_6,
	.param .u8 _Z12dgemm_kernelPKdS0_Pdmmmbbmmmh_param_7,
	.param .u64 _Z12dgemm_kernelPKdS0_Pdmmmbbmmmh_param_8,
	.param .u64 _Z12dgemm_kernelPKdS0_Pdmmmbbmmmh_param_9,
	.param .u64 _Z12dgemm_kernelPKdS0_Pdmmmbbmmmh_param_10,
	.param .u8 _Z12dgemm_kernelPKdS0_Pdmmmbbmmmh_param_11
)
.maxntid 512
.minnctapersm 1
{
	.reg .pred 	%p<155>;
	.reg .b16 	%rs<20>;
	.reg .b32 	%r<308>;
	.reg .b64 	%rd<412>;
	.reg .b64 	%fd<2617>;

	ld.param.u64 	%rd111, [_Z12dgemm_kernelPKdS0_Pdmmmbbmmmh_param_0];
	ld.param.u64 	%rd112, [_Z12dgemm_kernelPKdS0_Pdmmmbbmmmh_param_1];
	ld.param.u64 	%rd113, [_Z12dgemm_kernelPKdS0_Pdmmmbbmmmh_param_2];
	ld.param.u64 	%rd114, [_Z12dgemm_kernelPKdS0_Pdmmmbbmmmh_param_3];
	ld.param.u64 	%rd115, [_Z12dgemm_kernelPKdS0_Pdmmmbbmmmh_param_4];
	ld.param.u64 	%rd116, [_Z12dgemm_kernelPKdS0_Pdmmmbbmmmh_param_5];
	ld.param.s8 	%rs7, [_Z12dgemm_kernelPKdS0_Pdmmmbbmmmh_param_6];
	ld.param.s8 	%rs8, [_Z12dgemm_kernelPKdS0_Pdmmmbbmmmh_param_7];
	ld.param.u64 	%rd117, [_Z12dgemm_kernelPKdS0_Pdmmmbbmmmh_param_8];
	ld.param.u64 	%rd118, [_Z12dgemm_kernelPKdS0_Pdmmmbbmmmh_param_9];
	ld.param.u64 	%rd119, [_Z12dgemm_kernelPKdS0_Pdmmmbbmmmh_param_10];
	ld.param.u8 	%rs9, [_Z12dgemm_kernelPKdS0_Pdmmmbbmmmh_param_11];
	mov.u32 	%r1, %ntid.y;
	setp.eq.s32 	%p2, %r1, 4;
	mov.u32 	%r2, %ntid.z;
	setp.eq.s32 	%p3, %r2, 4;
	and.pred  	%p1, %p2, %p3;
	@%p1 bra 	$L__BB0_2;
	mov.u64 	%rd120, $str;
	cvta.global.u64 	%rd121, %rd120;
	mov.u64 	%rd122, $str$1;
	cvta.global.u64 	%rd123, %rd122;
	mov.u64 	%rd124, __unnamed_4;
	cvta.global.u64 	%rd125, %rd124;
	{ // callseq 0, 0
	.param .b64 param0;
	st.param.b64 	[param0], %rd121;
	.param .b64 param1;
	st.param.b64 	[param1], %rd123;
	.param .b32 param2;
	st.param.b32 	[param2], 299;
	.param .b64 param3;
	st.param.b64 	[param3], %rd125;
	.param .b64 param4;
	st.param.b64 	[param4], 1;
	call.uni 
	__assertfail, 
	(
	param0, 
	param1, 
	param2, 
	param3, 
	param4
	);
	} // callseq 0
$L__BB0_2:
	mov.u32 	%r286, %ctaid.y;
	mov.u32 	%r287, %ctaid.z;
	add.s64 	%rd126, %rd115, 127;
	shr.u64 	%rd127, %rd126, 7;
	cvt.u32.u64 	%r5, %rd127;
	add.s64 	%rd128, %rd114, 127;
	shr.u64 	%rd129, %rd128, 7;
	cvt.u32.u64 	%r106, %rd129;
	and.b32  	%r107, %r5, -4;
	setp.ge.u32 	%p4, %r286, %r107;
	and.b32  	%r108, %r106, -4;
	setp.ge.u32 	%p5, %r287, %r108;
	or.pred  	%p6, %p5, %p4;
	@%p6 bra 	$L__BB0_4;
	and.b32  	%r109, %r286, 3;
	and.b32  	%r110, %r286, 4;
	setp.eq.s32 	%p7, %r110, 0;
	xor.b32  	%r111, %r109, 3;
	selp.b32 	%r112, %r109, %r111, %p7;
	and.b32  	%r113, %r287, 65532;
	or.b32  	%r6, %r112, %r113;
	shr.u32 	%r114, %r286, 2;
	shr.u32 	%r115, %r5, 2;
	and.b32  	%r116, %r287, 3;
	mad.lo.s32 	%r286, %r115, %r116, %r114;
	mov.u32 	%r287, %r6;
$L__BB0_4:
	mul.wide.u32 	%rd1, %r287, 128;
	mul.wide.u32 	%rd2, %r286, 128;
	setp.ge.u64 	%p8, %rd1, %rd114;
	setp.ge.u64 	%p9, %rd2, %rd115;
	or.pred  	%p10, %p8, %p9;
	@%p10 bra 	$L__BB0_161;
	mul.lo.s32 	%r117, %r1, %r2;
	setp.eq.s32 	%p11, %r117, 16;
	@%p11 bra 	$L__BB0_7;
	mov.u64 	%rd130, $str$3;
	cvta.global.u64 	%rd131, %rd130;
	mov.u64 	%rd132, $str$1;
	cvta.global.u64 	%rd133, %rd132;
	mov.u64 	%rd134, __unnamed_2;
	cvta.global.u64 	%rd135, %rd134;
	{ // callseq 1, 0
	.param .b64 param0;
	st.param.b64 	[param0], %rd131;
	.param .b64 param1;
	st.param.b64 	[param1], %rd133;
	.param .b32 param2;
	st.param.b32 	[param2], 34;
	.param .b64 param3;
	st.param.b64 	[param3], %rd135;
	.param .b64 param4;
	st.param.b64 	[param4], 1;
	call.uni 
	__assertfail, 
	(
	param0, 
	param1, 
	param2, 
	param3, 
	param4
	);
	} // callseq 1
$L__BB0_7:
	mov.u32 	%r10, %tid.z;
	mov.u32 	%r11, %tid.y;
	mad.lo.s32 	%r118, %r10, %r1, %r11;
	cvt.u16.u32 	%rs10, %r118;
	shr.u16 	%rs11, %rs10, 3;
	and.b16  	%rs1, %rs11, 1;
	setp.eq.s16 	%p12, %rs1, 0;
	setp.eq.s16 	%p13, %rs8, 0;
	selp.u16 	%rs12, 1, 0, %p13;
	selp.b16 	%rs2, %rs7, %rs12, %p12;
	and.b32  	%r12, %r118, 7;
	setp.eq.s16 	%p14, %rs2, 0;
	@%p14 bra 	$L__BB0_9;
	mov.u32 	%r119, %tid.x;
	and.b32  	%r120, %r119, 1;
	shl.b32 	%r121, %r12, 1;
	or.b32  	%r288, %r121, %r120;
	and.b32  	%r122, %r119, 14;
	shr.u32 	%r123, %r119, 4;
	or.b32  	%r289, %r122, %r123;
	bra.uni 	$L__BB0_10;
$L__BB0_9:
	mov.u32 	%r124, %tid.x;
	and.b32  	%r288, %r124, 15;
	shl.b32 	%r125, %r12, 1;
	shr.u32 	%r126, %r124, 4;
	or.b32  	%r289, %r125, %r126;
$L__BB0_10:
	mov.u32 	%r19, %ntid.x;
	setp.eq.s32 	%p15, %r19, 32;
	@%p15 bra 	$L__BB0_12;
	mov.u64 	%rd136, $str$2;
	cvta.global.u64 	%rd137, %rd136;
	mov.u64 	%rd138, $str$1;
	cvta.global.u64 	%rd139, %rd138;
	mov.u64 	%rd140, __unnamed_1;
	cvta.global.u64 	%rd141, %rd140;
	{ // callseq 2, 0
	.param .b64 param0;
	st.param.b64 	[param0], %rd137;
	.param .b64 param1;
	st.param.b64 	[param1], %rd139;
	.param .b32 param2;
	st.param.b32 	[param2], 18;
	.param .b64 param3;
	st.param.b64 	[param3], %rd141;
	.param .b64 param4;
	st.param.b64 	[param4], 1;
	call.uni 
	__assertfail, 
	(
	param0, 
	param1, 
	param2, 
	param3, 
	param4
	);
	} // callseq 2
$L__BB0_12:
	setp.ne.s32 	%p16, %r289, 15;
	@%p16 bra 	$L__BB0_14;
	shr.u32 	%r132, %r288, 1;
	mul.lo.s32 	%r133, %r132, 34;
	and.b32  	%r134, %r288, 1;
	or.b32  	%r290, %r133, %r134;
	bra.uni 	$L__BB0_15;
$L__BB0_14:
	shr.u32 	%r127, %r289, 1;
	shl.b32 	%r128, %r289, 4;
	and.b32  	%r129, %r128, 16;
	or.b32  	%r130, %r129, %r288;
	mad.lo.s32 	%r131, %r127, 34, %r130;
	add.s32 	%r290, %r131, 2;
$L__BB0_15:
	setp.eq.s32 	%p17, %r19, 32;
	setp.eq.s16 	%p18, %rs2, 0;
	setp.eq.s16 	%p19, %rs1, 0;
	selp.b64 	%rd142, %rd114, %rd115, %p19;
	selp.b64 	%rd143, %rd1, %rd2, %p19;
	cvt.u64.u32 	%rd144, %r288;
	add.s64 	%rd145, %rd143, %rd144;
	selp.b64 	%rd146, %rd117, %rd118, %p19;
	shl.b64 	%rd147, %rd146, 7;
	selp.b64 	%rd3, %rd147, 128, %p18;
	selp.b64 	%rd4, 128, %rd147, %p18;
	selp.b64 	%rd148, %rd111, %rd112, %p19;
	shr.u64 	%rd149, %rd4, 4;
	shr.u64 	%rd150, %rd3, 4;
	cvt.u64.u32 	%rd151, %r289;
	mul.lo.s64 	%rd152, %rd150, %rd151;
	mad.lo.s64 	%rd153, %rd145, %rd149, %rd152;
	add.s64 	%rd408, %rd148, %rd153;
	setp.gt.u64 	%p20, %rd142, %rd145;
	sub.s64 	%rd154, %rd142, %rd145;
	add.s64 	%rd155, %rd154, 15;
	shr.u64 	%rd156, %rd155, 4;
	min.u64 	%rd157, %rd156, 8;
	cvt.u32.u64 	%r135, %rd157;
	selp.b32 	%r23, %r135, 0, %p20;
	setp.gt.u64 	%p21, %rd116, %rd151;
	sub.s64 	%rd158, %rd116, %rd151;
	add.s64 	%rd159, %rd158, 15;
	shr.u64 	%rd160, %rd159, 4;
	selp.b64 	%rd409, %rd160, 0, %p21;
	mul.wide.u16 	%r136, %rs1, 2048;
	add.s32 	%r24, %r290, %r136;
	and.pred  	%p22, %p17, %p1;
	@%p22 bra 	$L__BB0_17;
	mov.u64 	%rd161, $str$4;
	cvta.global.u64 	%rd162, %rd161;
	mov.u64 	%rd163, $str$1;
	cvta.global.u64 	%rd164, %rd163;
	mov.u64 	%rd165, __unnamed_3;
	cvta.global.u64 	%rd166, %rd165;
	{ // callseq 3, 0
	.param .b64 param0;
	st.param.b64 	[param0], %rd162;
	.param .b64 param1;
	st.param.b64 	[param1], %rd164;
	.param .b32 param2;
	st.param.b32 	[param2], 128;
	.param .b64 param3;
	st.param.b64 	[param3], %rd166;
	.param .b64 param4;
	st.param.b64 	[param4], 1;
	call.uni 
	__assertfail, 
	(
	param0, 
	param1, 
	param2, 
	param3, 
	param4
	);
	} // callseq 3
$L__BB0_17:
	shl.b32 	%r137, %r11, 5;
	cvt.u64.u32 	%rd167, %r137;
	add.s64 	%rd7, %rd2, %rd167;
	shl.b32 	%r138, %r10, 5;
	cvt.u64.u32 	%rd168, %r138;
	add.s64 	%rd8, %rd1, %rd168;
	setp.le.u64 	%p23, %rd115, %rd7;
	mov.b16 	%rs18, 0;
	@%p23 bra 	$L__BB0_20;
	add.s64 	%rd169, %rd7, 32;
	setp.le.u64 	%p24, %rd169, %rd115;
	mov.b16 	%rs18, 32;
	@%p24 bra 	$L__BB0_20;
	sub.s64 	%rd170, %rd115, %rd7;
	cvt.u16.u64 	%rs18, %rd170;
$L__BB0_20:
	setp.le.u64 	%p25, %rd114, %rd8;
	mov.b16 	%rs19, 0;
	@%p25 bra 	$L__BB0_23;
	add.s64 	%rd171, %rd8, 32;
	setp.le.u64 	%p26, %rd171, %rd114;
	mov.b16 	%rs19, 32;
	@%p26 bra 	$L__BB0_23;
	sub.s64 	%rd172, %rd114, %rd8;
	cvt.u16.u64 	%rs19, %rd172;
$L__BB0_23:
	cvt.u32.u16 	%r139, %rs19;
	setp.eq.s16 	%p27, %rs19, 0;
	setp.eq.s16 	%p28, %rs18, 0;
	selp.b16 	%rs17, 0, %rs18, %p27;
	cvt.u32.u16 	%r25, %rs17;
	shl.b32 	%r140, %r139, 16;
	selp.b32 	%r141, 0, %r140, %p28;
	selp.b32 	%r26, 0, %r141, %p27;
	or.b32  	%r27, %r26, %r25;
	mad.lo.s64 	%rd173, %rd8, %rd119, %rd7;
	cvta.to.global.u64 	%rd174, %rd113;
	shl.b64 	%rd175, %rd173, 3;
	add.s64 	%rd9, %rd174, %rd175;
	mov.u32 	%r28, %tid.x;
	shr.u32 	%r142, %r28, 2;
	shl.b32 	%r143, %r28, 1;
	and.b32  	%r144, %r143, 6;
	mad.lo.s32 	%r29, %r144, 17, %r142;
	setp.eq.s32 	%p29, %r144, 6;
	mul.lo.s32 	%r145, %r142, 17;
	add.s32 	%r146, %r29, 26;
	selp.b32 	%r30, %r145, %r146, %p29;
	setp.gt.u16 	%p30, %rs9, 1;
	mov.f64 	%fd2553, 0d0000000000000000;
	mov.f64 	%fd2554, 0d0000000000000000;
	mov.f64 	%fd2555, 0d0000000000000000;
	mov.f64 	%fd2556, 0d0000000000000000;
	mov.f64 	%fd2557, 0d0000000000000000;
	mov.f64 	%fd2558, 0d0000000000000000;
	mov.f64 	%fd2559, 0d0000000000000000;
	mov.f64 	%fd2560, 0d0000000000000000;
	mov.f64 	%fd2561, 0d0000000000000000;
	mov.f64 	%fd2562, 0d0000000000000000;
	mov.f64 	%fd2563, 0d0000000000000000;
	mov.f64 	%fd2564, 0d0000000000000000;
	mov.f64 	%fd2565, 0d0000000000000000;
	mov.f64 	%fd2566, 0d0000000000000000;
	mov.f64 	%fd2567, 0d0000000000000000;
	mov.f64 	%fd2568, 0d0000000000000000;
	mov.f64 	%fd2569, 0d0000000000000000;
	mov.f64 	%fd2570, 0d0000000000000000;
	mov.f64 	%fd2571, 0d0000000000000000;
	mov.f64 	%fd2572, 0d0000000000000000;
	mov.f64 	%fd2573, 0d0000000000000000;
	mov.f64 	%fd2574, 0d0000000000000000;
	mov.f64 	%fd2575, 0d0000000000000000;
	mov.f64 	%fd2576, 0d0000000000000000;
	mov.f64 	%fd2577, 0d0000000000000000;
	mov.f64 	%fd2578, 0d0000000000000000;
	mov.f64 	%fd2579, 0d0000000000000000;
	mov.f64 	%fd2580, 0d0000000000000000;
	mov.f64 	%fd2581, 0d0000000000000000;
	mov.f64 	%fd2582, 0d0000000000000000;
	mov.f64 	%fd2583, 0d0000000000000000;
	mov.f64 	%fd2584, 0d0000000000000000;
	@%p30 bra 	$L__BB0_32;
	setp.eq.s64 	%p31, %rd116, 0;
	@%p31 bra 	$L__BB0_76;
	mul.wide.u32 	%rd179, %r24, 8;
	mov.u32 	%r147, shared;
	cvt.u64.u32 	%rd180, %r147;
	cvta.shared.u64 	%rd181, %rd180;
	add.s64 	%rd176, %rd181, %rd179;
	// begin inline asm
	cvta.to.shared.u64 %rd176,%rd176;
	// end inline asm
	shl.b32 	%r148, %r10, 12;
	add.s32 	%r149, %r147, %r148;
	shl.b32 	%r150, %r11, 12;
	add.s32 	%r151, %r147, %r150;
	shl.b32 	%r152, %r29, 4;
	add.s32 	%r153, %r151, %r152;
	add.s32 	%r31, %r149, %r152;
	add.s32 	%r32, %r153, 16384;
	shl.b32 	%r154, %r30, 4;
	add.s32 	%r33, %r149, %r154;
	add.s32 	%r34, %r151, %r154;
	mov.b64 	%rd407, 0;
	mov.f64 	%fd2553, 0d0000000000000000;
	mov.f64 	%fd2554, %fd2553;
	mov.f64 	%fd2555, %fd2553;
	mov.f64 	%fd2556, %fd2553;
	mov.f64 	%fd2557, %fd2553;
	mov.f64 	%fd2558, %fd2553;
	mov.f64 	%fd2559, %fd2553;
	mov.f64 	%fd2560, %fd2553;
	mov.f64 	%fd2561, %fd2553;
	mov.f64 	%fd2562, %fd2553;
	mov.f64 	%fd2563, %fd2553;
	mov.f64 	%fd2564, %fd2553;
	mov.f64 	%fd2565, %fd2553;
	mov.f64 	%fd2566, %fd2553;
	mov.f64 	%fd2567, %fd2553;
	mov.f64 	%fd2568, %fd2553;
	mov.f64 	%fd2569, %fd2553;
	mov.f64 	%fd2570, %fd2553;
	mov.f64 	%fd2571, %fd2553;
	mov.f64 	%fd2572, %fd2553;
	mov.f64 	%fd2573, %fd2553;
	mov.f64 	%fd2574, %fd2553;
	mov.f64 	%fd2575, %fd2553;
	mov.f64 	%fd2576, %fd2553;
	mov.f64 	%fd2577, %fd2553;
	mov.f64 	%fd2578, %fd2553;
	mov.f64 	%fd2579, %fd2553;
	mov.f64 	%fd2580, %fd2553;
	mov.f64 	%fd2581, %fd2553;
	mov.f64 	%fd2582, %fd2553;
	mov.f64 	%fd2583, %fd2553;
	mov.f64 	%fd2584, %fd2553;
$L__BB0_26:
	setp.eq.s32 	%p32, %r23, 0;
	mov.u64 	%rd411, %rd408;
	// begin inline asm
	cvta.to.global.u64 %rd411,%rd411;
	// end inline asm
	@%p32 bra 	$L__BB0_29;
	setp.eq.s64 	%p33, %rd409, 0;
	selp.b32 	%r75, 0, 8, %p33;
	mov.b32 	%r307, 0;
	mov.u64 	%rd410, %rd176;
$L__BB0_28:
	.pragma "nounroll";
	// begin inline asm
	cp.async.ca.shared.global [%rd410],[%rd411],8,%r75;
	// end inline asm
	add.s64 	%rd411, %rd411, %rd4;
	add.s64 	%rd410, %rd410, 2048;
	add.s32 	%r307, %r307, 1;
	setp.ne.s32 	%p34, %r307, %r23;
	@%p34 bra 	$L__BB0_28;
$L__BB0_29:
	setp.eq.s32 	%p35, %r27, 0;
	// begin inline asm
	cp.async.commit_group;
	// end inline asm
	// begin inline asm
	cp.async.wait_group 0;
	// end inline asm
	bar.sync 	0;
	@%p35 bra 	$L__BB0_31;
	ld.shared.v2.f64 	{%fd581, %fd582}, [%r31+16];
	ld.shared.v2.f64 	{%fd601, %fd602}, [%r31+2064];
	ld.shared.v2.f64 	{%fd559, %fd560}, [%r32+16];
	ld.shared.v2.f64 	{%fd599, %fd600}, [%r32+2064];
	// begin inline asm
	mma.sync.aligned.m16n8k4.row.col.f64.f64.f64.f64 {%fd2583,%fd2581,%fd2553,%fd2555},{%fd559,%fd560},{%fd581},{%fd2583,%fd2581,%fd2553,%fd2555};mma.sync.aligned.m16n8k4.row.col.f64.f64.f64.f64 {%fd2582,%fd2580,%fd2554,%fd2556},{%fd559,%fd560},{%fd582},{%fd2582,%fd2580,%fd2554,%fd2556};
	// end inline asm
	// begin inline asm
	mma.sync.aligned.m16n8k4.row.col.f64.f64.f64.f64 {%fd2557,%fd2559,%fd2561,%fd2563},{%fd559,%fd560},{%fd601},{%fd2557,%fd2559,%fd2561,%fd2563};mma.sync.aligned.m16n8k4.row.col.f64.f64.f64.f64 {%fd2558,%fd2560,%fd2562,%fd2564},{%fd559,%fd560},{%fd602},{%fd2558,%fd2560,%fd2562,%fd2564};
	// end inline asm
	// begin inline asm
	mma.sync.aligned.m16n8k4.row.col.f64.f64.f64.f64 {%fd2565,%fd2567,%fd2569,%fd2571},{%fd599,%fd600},{%fd581},{%fd2565,%fd2567,%fd2569,%fd2571};mma.sync.aligned.m16n8k4.row.col.f64.f64.f64.f64 {%fd2566,%fd2568,%fd2570,%fd2572},{%fd599,%fd600},{%fd582},{%fd2566,%fd2568,%fd2570,%fd2572};
	// end inline asm
	// begin inline asm
	mma.sync.aligned.m16n8k4.row.col.f64.f64.f64.f64 {%fd2573,%fd2575,%fd2577,%fd2579},{%fd599,%fd600},{%fd601},{%fd2573,%fd2575,%fd2577,%fd2579};mma.sync.aligned.m16n8k4.row.col.f64.f64.f64.f64 {%fd2574,%fd2576,%fd2578,%fd2584},{%fd599,%fd600},{%fd602},{%fd2574,%fd2576,%fd2578,%fd2584};
	// end inline asm
	ld.shared.v2.f64 	{%fd661, %fd662}, [%r31+144];
	ld.shared.v2.f64 	{%fd681, %fd682}, [%r31+2192];
	ld.shared.v2.f64 	{%fd639, %fd640}, [%r32+144];
	ld.shared.v2.f64 	{%fd679, %fd680}, [%r32+2192];
	// begin inline asm
	mma.sync.aligned.m16n8k4.row.col.f64.f64.f64.f64 {%fd2583,%fd2581,%fd2553,%fd2555},{%fd639,%fd640},{%fd661},{%fd2583,%fd2581,%fd2553,%fd2555};mma.sync.aligned.m16n8k4.row.col.f64.f64.f64.f64 {%fd2582,%fd2580,%fd2554,%fd2556},{%fd639,%fd640},{%fd662},{%fd2582,%fd2580,%fd2554,%fd2556};
	// end inline asm
	// begin inline asm
	mma.sync.aligned.m16n8k4.row.col.f64.f64.f64.f64 {%fd2557,%fd2559,%fd2561,%fd2563},{%fd639,%fd640},{%fd681},{%fd2557,%fd2559,%fd2561,%fd2563};mma.sync.aligned.m16n8k4.row.col.f64.f64.f64.f64 {%fd2558,%fd2560,%fd2562,%fd2564},{%fd639,%fd640},{%fd682},{%fd2558,%fd2560,%fd2562,%fd2564};
	// end inline asm
	// begin inline asm
	mma.sync.aligned.m16n8k4.row.col.f64.f64.f64.f64 {%fd2565,%fd2567,%fd2569,%fd2571},{%fd679,%fd680},{%fd661},{%fd2565,%fd2567,%fd2569,%fd2571};mma.sync.aligned.m16n8k4.row.col.f64.f64.f64.f64 {%fd2566,%fd2568,%fd2570,%fd2572},{%fd679,%fd680},{%fd662},{%fd2566,%fd2568,%fd2570,%fd2572};
	// end inline asm
	// begin inline asm
	mma.sync.aligned.m16n8k4.row.col.f64.f64.f64.f64 {%fd2573,%fd2575,%fd2577,%fd2579},{%fd679,%fd680},{%fd681},{%fd2573,%fd2575,%fd2577,%fd2579};mma.sync.aligned.m16n8k4.row.col.f64.f64.f64.f64 {%fd2574,%fd2576,%fd2578,%fd2584},{%fd679,%fd680},{%fd682},{%fd2574,%fd2576,%fd2578,%fd2584};
	// end inline asm
	ld.shared.v2.f64 	{%fd741, %fd742}, [%r31+288];
	ld.shared.v2.f64 	{%fd761, %fd762}, [%r31+2336];
	ld.shared.v2.f64 	{%fd719, %fd720}, [%r32+288];
	ld.shared.v2.f64 	{%fd759, %fd760}, [%r32+2336];
	// begin inline asm
	mma.sync.aligned.m16n8k4.row.col.f64.f64.f64.f64 {%fd2583,%fd2581,%fd2553,%fd2555},{%fd719,%fd720},{%fd741},{%fd2583,%fd2581,%fd2553,%fd2555};mma.sync.aligned.m16n8k4.row.col.f64.f64.f64.f64 {%fd2582,%fd2580,%fd2554,%fd2556},{%fd719,%fd720},{%fd742},{%fd2582,%fd2580,%fd2554,%fd2556};
	// end inline asm
	// begin inline asm
	mma.sync.aligned.m16n8k4.row.col.f64.f64.f64.f64 {%fd2557,%fd2559,%fd2561,%fd2563},{%fd719,%fd720},{%fd761},{%fd2557,%fd2559,%fd2561,%fd2563};mma.sync.aligned.m16n8k4.row.col.f64.f64.f64.f64 {%fd2558,%fd2560,%fd2562,%fd2564},{%fd719,%fd720},{%fd762},{%fd2558,%fd2560,%fd2562,%fd2564};
	// end inline asm
	// begin inline asm
	mma.sync.aligned.m16n8k4.row.col.f64.f64.f64.f64 {%fd2565,%fd2567,%fd2569,%fd2571},{%fd759,%fd760},{%fd741},{%fd2565,%fd2567,%fd2569,%fd2571};mma.sync.aligned.m16n8k4.row.col.f64.f64.f64.f64 {%fd2566,%fd2568,%fd2570,%fd2572},{%fd759,%fd760},{%fd742},{%fd2566,%fd2568,%fd2570,%fd2572};
	// end inline asm
	// begin inline asm
	mma.sync.aligned.m16n8k4.row.col.f64.f64.f64.f64 {%fd2573,%fd2575,%fd2577,%fd2579},{%fd759,%fd760},{%fd761},{%fd2573,%fd2575,%fd2577,%fd2579};mma.sync.aligned.m16n8k4.row.col.f64.f64.f64.f64 {%fd2574,%fd2576,%fd2578,%fd2584},{%fd759,%fd760},{%fd762},{%fd2574,%fd2576,%fd2578,%fd2584};
	// end inline asm
	ld.shared.v2.f64 	{%fd821, %fd822}, [%r33];
	ld.shared.v2.f64 	{%fd841, %fd842}, [%r33+2048];
	ld.shared.v2.f64 	{%fd799, %fd800}, [%r34+16384];
	ld.shared.v2.f64 	{%fd839, %fd840}, [%r34+18432];
	// begin inline asm
	mma.sync.aligned.m16n8k4.row.col.f64.f64.f64.f64 {%fd2583,%fd2581,%fd2553,%fd2555},{%fd799,%fd800},{%fd821},{%fd2583,%fd2581,%fd2553,%fd2555};mma.sync.aligned.m16n8k4.row.col.f64.f64.f64.f64 {%fd2582,%fd2580,%fd2554,%fd2556},{%fd799,%fd800},{%fd822},{%fd2582,%fd2580,%fd2554,%fd2556};
	// end inline asm
	// begin inline asm
	mma.sync.aligned.m16n8k4.row.col.f64.f64.f64.f64 {%fd2557,%fd2559,%fd2561,%fd2563},{%fd799,%fd800},{%fd841},{%fd2557,%fd2559,%fd2561,%fd2563};mma.sync.aligned.m16n8k4.row.col.f64.f64.f64.f64 {%fd2558,%fd2560,%fd2562,%fd2564},{%fd799,%fd800},{%fd842},{%fd2558,%fd2560,%fd2562,%fd2564};
	// end inline asm
	// begin inline asm
	mma.sync.aligned.m16n8k4.row.col.f64.f64.f64.f64 {%fd2565,%fd2567,%fd2569,%fd2571},{%fd839,%fd840},{%fd821},{%fd2565,%fd2567,%fd2569,%fd2571};mma.sync.aligned.m16n8k4.row.col.f64.f64.f64.f64 {%fd2566,%fd2568,%fd2570,%fd2572},{%fd839,%fd840},{%fd822},{%fd2566,%fd2568,%fd2570,%fd2572};
	// end inline asm
	// begin inline asm
	mma.sync.aligned.m16n8k4.row.col.f64.f64.f64.f64 {%fd2573,%fd2575,%fd2577,%fd2579},{%fd839,%fd840},{%fd841},{%fd2573,%fd2575,%fd2577,%fd2579};mma.sync.aligned.m16n8k4.row.col.f64.f64.f64.f64 {%fd2574,%fd2576,%fd2578,%fd2584},{%fd839,%fd840},{%fd842},{%fd2574,%fd2576,%fd2578,%fd2584};
	// end inline asm
$L__BB0_31:
	bar.sync 	0;
	add.s64 	%rd407, %rd407, 16;
	setp.lt.u64 	%p36, %rd407, %rd116;
	max.u64 	%rd186, %rd409, 1;
	add.s64 	%rd409, %rd186, -1;
	add.s64 	%rd408, %rd408, %rd3;
	@%p36 bra 	$L__BB0_26;
	bra.uni 	$L__BB0_76;
$L__BB0_32:
	max.u64 	%rd191, %rd409, 1;
	add.s64 	%rd394, %rd191, -1;
	mov.u64 	%rd375, %rd408;
	// begin inline asm
	cvta.to.global.u64 %rd375,%rd375;
	// end inline asm
	mul.wide.u32 	%rd192, %r24, 8;
	mov.u32 	%r302, shared;
	cvt.u64.u32 	%rd193, %r302;
	cvta.shared.u64 	%rd194, %rd193;
	add.s64 	%rd190, %rd194, %rd192;
	mov.u64 	%rd374, %rd190;
	// begin inline asm
	cvta.to.shared.u64 %rd374,%rd374;
	// end inline asm
	setp.eq.s32 	%p37, %r23, 0;
	@%p37 bra 	$L__BB0_35;
	setp.eq.s64 	%p38, %rd409, 0;
	selp.b32 	%r35, 0, 8, %p38;
	mov.b32 	%r291, 0;
$L__BB0_34:
	.pragma "nounroll";
	// begin inline asm
	cp.async.ca.shared.global [%rd374],[%rd375],8,%r35;
	// end inline asm
	add.s64 	%rd375, %rd375, %rd4;
	add.s64 	%rd374, %rd374, 2048;
	add.s32 	%r291, %r291, 1;
	setp.ne.s32 	%p39, %r291, %r23;
	@%p39 bra 	$L__BB0_34;
$L__BB0_35:
	add.s64 	%rd393, %rd408, %rd3;
	// begin inline asm
	cp.async.commit_group;
	// end inline asm
	setp.lt.u16 	%p40, %rs9, 6;
	@%p40 bra 	$L__BB0_59;
	setp.eq.s32 	%p54, %r23, 0;
	setp.gt.u64 	%p55, %rd409, 1;
	selp.s64 	%rd226, -1, 0, %p55;
	add.s64 	%rd20, %rd394, %rd226;
	selp.b32 	%r38, 8, 0, %p55;
	mov.u64 	%rd377, %rd393;
	// begin inline asm
	cvta.to.global.u64 %rd377,%rd377;
	// end inline asm
	add.s64 	%rd376, %rd190, 32768;
	// begin inline asm
	cvta.to.shared.u64 %rd376,%rd376;
	// end inline asm
	@%p54 bra 	$L__BB0_39;
	mov.b32 	%r292, 0;
$L__BB0_38:
	.pragma "nounroll";
	// begin inline asm
	cp.async.ca.shared.global [%rd376],[%rd377],8,%r38;
	// end inline asm
	add.s64 	%rd377, %rd377, %rd4;
	add.s64 	%rd376, %rd376, 2048;
	add.s32 	%r292, %r292, 1;
	setp.ne.s32 	%p56, %r292, %r23;
	@%p56 bra 	$L__BB0_38;
$L__BB0_39:
	setp.eq.s32 	%p57, %r23, 0;
	add.s64 	%rd382, %rd393, %rd3;
	// begin inline asm
	cp.async.commit_group;
	// end inline asm
	mov.u64 	%rd379, %rd382;
	// begin inline asm
	cvta.to.global.u64 %rd379,%rd379;
	// end inline asm
	add.s64 	%rd378, %rd190, 65536;
	// begin inline asm
	cvta.to.shared.u64 %rd378,%rd378;
	// end inline asm
	@%p57 bra 	$L__BB0_42;
	setp.eq.s64 	%p58, %rd20, 0;
	selp.b32 	%r41, 0, 8, %p58;
	mov.b32 	%r293, 0;
$L__BB0_41:
	.pragma "nounroll";
	// begin inline asm
	cp.async.ca.shared.global [%rd378],[%rd379],8,%r41;
	// end inline asm
	add.s64 	%rd379, %rd379, %rd4;
	add.s64 	%rd378, %rd378, 2048;
	add.s32 	%r293, %r293, 1;
	setp.ne.s32 	%p59, %r293, %r23;
	@%p59 bra 	$L__BB0_41;
$L__BB0_42:
	setp.eq.s32 	%p60, %r23, 0;
	add.s64 	%rd381, %rd382, %rd3;
	// begin inline asm
	cp.async.commit_group;
	// end inline asm
	setp.gt.u64 	%p61, %rd20, 1;
	selp.s64 	%rd239, -1, 0, %p61;
	max.u64 	%rd240, %rd20, 1;
	add.s64 	%rd241, %rd240, %rd239;
	add.s64 	%rd384, %rd241, -1;
	selp.b32 	%r44, 8, 0, %p61;
	// begin inline asm
	cvta.to.global.u64 %rd381,%rd381;
	// end inline asm
	add.s64 	%rd380, %rd190, 98304;
	// begin inline asm
	cvta.to.shared.u64 %rd380,%rd380;
	// end inline asm
	@%p60 bra 	$L__BB0_45;
	mov.b32 	%r294, 0;
$L__BB0_44:
	.pragma "nounroll";
	// begin inline asm
	cp.async.ca.shared.global [%rd380],[%rd381],8,%r44;
	// end inline asm
	add.s64 	%rd381, %rd381, %rd4;
	add.s64 	%rd380, %rd380, 2048;
	add.s32 	%r294, %r294, 1;
	setp.ne.s32 	%p62, %r294, %r23;
	@%p62 bra 	$L__BB0_44;
$L__BB0_45:
	// begin inline asm
	cp.async.commit_group;
	// end inline asm
	setp.eq.s64 	%p63, %rd116, 0;
	@%p63 bra 	$L__BB0_76;
	shl.b32 	%r47, %r10, 12;
	neg.s32 	%r48, %r23;
	mov.u32 	%r297, shared;
	add.s32 	%r296, %r297, 65536;
	add.s32 	%r295, %r297, 131072;
	shl.b64 	%rd41, %rd3, 1;
	cvt.u64.u32 	%rd248, %r297;
	cvta.shared.u64 	%rd387, %rd248;
	add.s64 	%rd386, %rd387, 65536;
	add.s64 	%rd385, %rd387, 131072;
	mov.b64 	%rd383, 0;
	mov.f64 	%fd2553, 0d0000000000000000;
	mov.f64 	%fd2554, %fd2553;
	mov.f64 	%fd2555, %fd2553;
	mov.f64 	%fd2556, %fd2553;
	mov.f64 	%fd2557, %fd2553;
	mov.f64 	%fd2558, %fd2553;
	mov.f64 	%fd2559, %fd2553;
	mov.f64 	%fd2560, %fd2553;
	mov.f64 	%fd2561, %fd2553;
	mov.f64 	%fd2562, %fd2553;
	mov.f64 	%fd2563, %fd2553;
	mov.f64 	%fd2564, %fd2553;
	mov.f64 	%fd2565, %fd2553;
	mov.f64 	%fd2566, %fd2553;
	mov.f64 	%fd2567, %fd2553;
	mov.f64 	%fd2568, %fd2553;
	mov.f64 	%fd2569, %fd2553;
	mov.f64 	%fd2570, %fd2553;
	mov.f64 	%fd2571, %fd2553;
	mov.f64 	%fd2572, %fd2553;
	mov.f64 	%fd2573, %fd2553;
	mov.f64 	%fd2574, %fd2553;
	mov.f64 	%fd2575, %fd2553;
	mov.f64 	%fd2576, %fd2553;
	mov.f64 	%fd2577, %fd2553;
	mov.f64 	%fd2578, %fd2553;
	mov.f64 	%fd2579, %fd2553;
	mov.f64 	%fd2580, %fd2553;
	mov.f64 	%fd2581, %fd2553;
	mov.f64 	%fd2582, %fd2553;
	mov.f64 	%fd2583, %fd2553;
	mov.f64 	%fd2584, %fd2553;
$L__BB0_47:
	mov.u32 	%r50, %r296;
	mov.u64 	%rd45, %rd386;
	mov.u32 	%r296, %r295;
	mov.u64 	%rd386, %rd385;
	setp.eq.s32 	%p64, %r27, 0;
	// begin inline asm
	cp.async.wait_group 2;
	// end inline asm
	bar.sync 	0;
	add.s32 	%r196, %r297, %r47;
	shl.b32 	%r197, %r11, 12;
	add.s32 	%r198, %r297, %r197;
	shl.b32 	%r199, %r30, 4;
	add.s32 	%r52, %r196, %r199;
	add.s32 	%r53, %r198, %r199;
	shl.b32 	%r200, %r29, 4;
	add.s32 	%r201, %r198, %r200;
	add.s32 	%r54, %r201, 16384;
	add.s32 	%r55, %r196, %r200;
	@%p64 bra 	$L__BB0_49;
	ld.shared.v2.f64 	{%fd1547, %fd1548}, [%r55+16];
	ld.shared.v2.f64 	{%fd1567, %fd1568}, [%r55+2064];
	ld.shared.v2.f64 	{%fd1525, %fd1526}, [%r54+16];
	ld.shared.v2.f64 	{%fd1565, %fd1566}, [%r54+2064];
	// begin inline asm
	mma.sync.aligned.m16n8k4.row.col.f64.f64.f64.f64 {%fd2583,%fd2581,%fd2553,%fd2555},{%fd1525,%fd1526},{%fd1547},{%fd2583,%fd2581,%fd2553,%fd2555};mma.sync.aligned.m16n8k4.row.col.f64.f64.f64.f64 {%fd2582,%fd2580,%fd2554,%fd2556},{%fd1525,%fd1526},{%fd1548},{%fd2582,%fd2580,%fd2554,%fd2556};
	// end inline asm
	// begin inline asm
	mma.sync.aligned.m16n8k4.row.col.f64.f64.f64.f64 {%fd2557,%fd2559,%fd2561,%fd2563},{%fd1525,%fd1526},{%fd1567},{%fd2557,%fd2559,%fd2561,%fd2563};mma.sync.aligned.m16n8k4.row.col.f64.f64.f64.f64 {%fd2558,%fd2560,%fd2562,%fd2564},{%fd1525,%fd1526},{%fd1568},{%fd2558,%fd2560,%fd2562,%fd2564};
	// end inline asm
	// begin inline asm
	mma.sync.aligned.m16n8k4.row.col.f64.f64.f64.f64 {%fd2565,%fd2567,%fd2569,%fd2571},{%fd1565,%fd1566},{%fd1547},{%fd2565,%fd2567,%fd2569,%fd2571};mma.sync.aligned.m16n8k4.row.col.f64.f64.f64.f64 {%fd2566,%fd2568,%fd2570,%fd2572},{%fd1565,%fd1566},{%fd1548},{%fd2566,%fd2568,%fd2570,%fd2572};
	// end inline asm
	// begin inline asm
	mma.sync.aligned.m16n8k4.row.col.f64.f64.f64.f64 {%fd2573,%fd2575,%fd2577,%fd2579},{%fd1565,%fd1566},{%fd1567},{%fd2573,%fd2575,%fd2577,%fd2579};mma.sync.aligned.m16n8k4.row.col.f64.f64.f64.f64 {%fd2574,%fd2576,%fd2578,%fd2584},{%fd1565,%fd1566},{%fd1568},{%fd2574,%fd2576,%fd2578,%fd2584};
	// end inline asm
	ld.shared.v2.f64 	{%fd1627, %fd1628}, [%r55+144];
	ld.shared.v2.f64 	{%fd1647, %fd1648}, [%r55+2192];
	ld.shared.v2.f64 	{%fd1605, %fd1606}, [%r54+144];
	ld.shared.v2.f64 	{%fd1645, %fd1646}, [%r54+2192];
	// begin inline asm
	mma.sync.aligned.m16n8k4.row.col.f64.f64.f64.f64 {%fd2583,%fd2581,%fd2553,%fd2555},{%fd1605,%fd1606},{%fd1627},{%fd2583,%fd2581,%fd2553,%fd2555};mma.sync.aligned.m16n8k4.row.col.f64.f64.f64.f64 {%fd2582,%fd2580,%fd2554,%fd2556},{%fd1605,%fd1606},{%fd1628},{%fd2582,%fd2580,%fd2554,%fd2556};
	// end inline asm
	// begin inline asm
	mma.sync.aligned.m16n8k4.row.col.f64.f64.f64.f64 {%fd2557,%fd2559,%fd2561,%fd2563},{%fd1605,%fd1606},{%fd1647},{%fd2557,%fd2559,%fd2561,%fd2563};mma.sync.aligned.m16n8k4.row.col.f64.f64.f64.f64 {%fd2558,%fd2560,%fd2562,%fd2564},{%fd1605,%fd1606},{%fd1648},{%fd2558,%fd2560,%fd2562,%fd2564};
	// end inline asm
	// begin inline asm
	mma.sync.aligned.m16n8k4.row.col.f64.f64.f64.f64 {%fd2565,%fd2567,%fd2569,%fd2571},{%fd1645,%fd1646},{%fd1627},{%fd2565,%fd2567,%fd2569,%fd2571};mma.sync.aligned.m16n8k4.row.col.f64.f64.f64.f64 {%fd2566,%fd2568,%fd2570,%fd2572},{%fd1645,%fd1646},{%fd1628},{%fd2566,%fd2568,%fd2570,%fd2572};
	// end inline asm
	// begin inline asm
	mma.sync.aligned.m16n8k4.row.col.f64.f64.f64.f64 {%fd2573,%fd2575,%fd2577,%fd2579},{%fd1645,%fd1646},{%fd1647},{%fd2573,%fd2575,%fd2577,%fd2579};mma.sync.aligned.m16n8k4.row.col.f64.f64.f64.f64 {%fd2574,%fd2576,%fd2578,%fd2584},{%fd1645,%fd1646},{%fd1648},{%fd2574,%fd2576,%fd2578,%fd2584};
	// end inline asm
	ld.shared.v2.f64 	{%fd1707, %fd1708}, [%r55+288];
	ld.shared.v2.f64 	{%fd1727, %fd1728}, [%r55+2336];
	ld.shared.v2.f64 	{%fd1685, %fd1686}, [%r54+288];
	ld.shared.v2.f64 	{%fd1725, %fd1726}, [%r54+2336];
	// begin inline asm
	mma.sync.aligned.m16n8k4.row.col.f64.f64.f64.f64 {%fd2583,%fd2581,%fd2553,%fd2555},{%fd1685,%fd1686},{%fd1707},{%fd2583,%fd2581,%fd2553,%fd2555};mma.sync.aligned.m16n8k4.row.col.f64.f64.f64.f64 {%fd2582,%fd2580,%fd2554,%fd2556},{%fd1685,%fd1686},{%fd1708},{%fd2582,%fd2580,%fd2554,%fd2556};
	// end inline asm
	// begin inline asm
	mma.sync.aligned.m16n8k4.row.col.f64.f64.f64.f64 {%fd2557,%fd2559,%fd2561,%fd2563},{%fd1685,%fd1686},{%fd1727},{%fd2557,%fd2559,%fd2561,%fd2563};mma.sync.aligned.m16n8k4.row.col.f64.f64.f64.f64 {%fd2558,%fd2560,%fd2562,%fd2564},{%fd1685,%fd1686},{%fd1728},{%fd2558,%fd2560,%fd2562,%fd2564};
	// end inline asm
	// begin inline asm
	mma.sync.aligned.m16n8k4.row.col.f64.f64.f64.f64 {%fd2565,%fd2567,%fd2569,%fd2571},{%fd1725,%fd1726},{%fd1707},{%fd2565,%fd2567,%fd2569,%fd2571};mma.sync.aligned.m16n8k4.row.col.f64.f64.f64.f64 {%fd2566,%fd2568,%fd2570,%fd2572},{%fd1725,%fd1726},{%fd1708},{%fd2566,%fd2568,%fd2570,%fd2572};
	// end inline asm
	// begin inline asm
	mma.sync.aligned.m16n8k4.row.col.f64.f64.f64.f64 {%fd2573,%fd2575,%fd2577,%fd2579},{%fd1725,%fd1726},{%fd1727},{%fd2573,%fd2575,%fd2577,%fd2579};mma.sync.aligned.m16n8k4.row.col.f64.f64.f64.f64 {%fd2574,%fd2576,%fd2578,%fd2584},{%fd1725,%fd1726},{%fd1728},{%fd2574,%fd2576,%fd2578,%fd2584};
	// end inline asm
	ld.shared.v2.f64 	{%fd1787, %fd1788}, [%r52];
	ld.shared.v2.f64 	{%fd1807, %fd1808}, [%r52+2048];
	ld.shared.v2.f64 	{%fd1765, %fd1766}, [%r53+16384];
	ld.shared.v2.f64 	{%fd1805, %fd1806}, [%r53+18432];
	// begin inline asm
	mma.sync.aligned.m16n8k4.row.col.f64.f64.f64.f64 {%fd2583,%fd2581,%fd2553,%fd2555},{%fd1765,%fd1766},{%fd1787},{%fd2583,%fd2581,%fd2553,%fd2555};mma.sync.aligned.m16n8k4.row.col.f64.f64.f64.f64 {%fd2582,%fd2580,%fd2554,%fd2556},{%fd1765,%fd1766},{%fd1788},{%fd2582,%fd2580,%fd2554,%fd2556};
	// end inline asm
	// begin inline asm
	mma.sync.aligned.m16n8k4.row.col.f64.f64.f64.f64 {%fd2557,%fd2559,%fd2561,%fd2563},{%fd1765,%fd1766},{%fd1807},{%fd2557,%fd2559,%fd2561,%fd2563};mma.sync.aligned.m16n8k4.row.col.f64.f64.f64.f64 {%fd2558,%fd2560,%fd2562,%fd2564},{%fd1765,%fd1766},{%fd1808},{%fd2558,%fd2560,%fd2562,%fd2564};
	// end inline asm
	// begin inline asm
	mma.sync.aligned.m16n8k4.row.col.f64.f64.f64.f64 {%fd2565,%fd2567,%fd2569,%fd2571},{%fd1805,%fd1806},{%fd1787},{%fd2565,%fd2567,%fd2569,%fd2571};mma.sync.aligned.m16n8k4.row.col.f64.f64.f64.f64 {%fd2566,%fd2568,%fd2570,%fd2572},{%fd1805,%fd1806},{%fd1788},{%fd2566,%fd2568,%fd2570,%fd2572};
	// end inline asm
	// begin inline asm
	mma.sync.aligned.m16n8k4.row.col.f64.f64.f64.f64 {%fd2573,%fd2575,%fd2577,%fd2579},{%fd1805,%fd1806},{%fd1807},{%fd2573,%fd2575,%fd2577,%fd2579};mma.sync.aligned.m16n8k4.row.col.f64.f64.f64.f64 {%fd2574,%fd2576,%fd2578,%fd2584},{%fd1805,%fd1806},{%fd1808},{%fd2574,%fd2576,%fd2578,%fd2584};
	// end inline asm
$L__BB0_49:
	add.s64 	%rd249, %rd383, 16;
	setp.ge.u64 	%p65, %rd249, %rd116;
	@%p65 bra 	$L__BB0_76;
	add.s64 	%rd382, %rd382, %rd41;
	setp.eq.s32 	%p66, %r23, 0;
	mov.u64 	%rd389, %rd382;
	// begin inline asm
	cvta.to.global.u64 %rd389,%rd389;
	// end inline asm
	add.s64 	%rd253, %rd386, %rd192;
	mov.u64 	%rd388, %rd253;
	// begin inline asm
	cvta.to.shared.u64 %rd388,%rd388;
	// end inline asm
	@%p66 bra 	$L__BB0_53;
	setp.eq.s64 	%p67, %rd384, 0;
	selp.b32 	%r56, 0, 8, %p67;
	mov.u32 	%r298, %r48;
$L__BB0_52:
	.pragma "nounroll";
	// begin inline asm
	cp.async.ca.shared.global [%rd388],[%rd389],8,%r56;
	// end inline asm
	add.s64 	%rd389, %rd389, %rd4;
	add.s64 	%rd388, %rd388, 2048;
	add.s32 	%r298, %r298, 1;
	setp.ne.s32 	%p68, %r298, 0;
	@%p68 bra 	$L__BB0_52;
$L__BB0_53:
	add.s64 	%rd391, %rd382, %rd3;
	// begin inline asm
	cp.async.commit_group;
	// end inline asm
	setp.gt.u64 	%p70, %rd384, 1;
	selp.s64 	%rd261, -1, 0, %p70;
	max.u64 	%rd262, %rd384, 1;
	add.s64 	%rd263, %rd262, %rd261;
	add.s64 	%rd384, %rd263, -1;
	selp.b32 	%r59, 8, 0, %p70;
	// begin inline asm
	cvta.to.global.u64 %rd391,%rd391;
	// end inline asm
	add.s64 	%rd390, %rd253, 32768;
	// begin inline asm
	cvta.to.shared.u64 %rd390,%rd390;
	// end inline asm
	@%p66 bra 	$L__BB0_56;
	mov.b32 	%r299, 0;
$L__BB0_55:
	.pragma "nounroll";
	// begin inline asm
	cp.async.ca.shared.global [%rd390],[%rd391],8,%r59;
	// end inline asm
	add.s64 	%rd391, %rd391, %rd4;
	add.s64 	%rd390, %rd390, 2048;
	add.s32 	%r299, %r299, 1;
	setp.ne.s32 	%p71, %r299, %r23;
	@%p71 bra 	$L__BB0_55;
$L__BB0_56:
	// begin inline asm
	cp.async.commit_group;
	// end inline asm
	@%p64 bra 	$L__BB0_58;
	ld.shared.v2.f64 	{%fd1867, %fd1868}, [%r55+32784];
	ld.shared.v2.f64 	{%fd1887, %fd1888}, [%r55+34832];
	ld.shared.v2.f64 	{%fd1845, %fd1846}, [%r54+32784];
	ld.shared.v2.f64 	{%fd1885, %fd1886}, [%r54+34832];
	// begin inline asm
	mma.sync.aligned.m16n8k4.row.col.f64.f64.f64.f64 {%fd2583,%fd2581,%fd2553,%fd2555},{%fd1845,%fd1846},{%fd1867},{%fd2583,%fd2581,%fd2553,%fd2555};mma.sync.aligned.m16n8k4.row.col.f64.f64.f64.f64 {%fd2582,%fd2580,%fd2554,%fd2556},{%fd1845,%fd1846},{%fd1868},{%fd2582,%fd2580,%fd2554,%fd2556};
	// end inline asm
	// begin inline asm
	mma.sync.aligned.m16n8k4.row.col.f64.f64.f64.f64 {%fd2557,%fd2559,%fd2561,%fd2563},{%fd1845,%fd1846},{%fd1887},{%fd2557,%fd2559,%fd2561,%fd2563};mma.sync.aligned.m16n8k4.row.col.f64.f64.f64.f64 {%fd2558,%fd2560,%fd2562,%fd2564},{%fd1845,%fd1846},{%fd1888},{%fd2558,%fd2560,%fd2562,%fd2564};
	// end inline asm
	// begin inline asm
	mma.sync.aligned.m16n8k4.row.col.f64.f64.f64.f64 {%fd2565,%fd2567,%fd2569,%fd2571},{%fd1885,%fd1886},{%fd1867},{%fd2565,%fd2567,%fd2569,%fd2571};mma.sync.aligned.m16n8k4.row.col.f64.f64.f64.f64 {%fd2566,%fd2568,%fd2570,%fd2572},{%fd1885,%fd1886},{%fd1868},{%fd2566,%fd2568,%fd2570,%fd2572};
	// end inline asm
	// begin inline asm
	mma.sync.aligned.m16n8k4.row.col.f64.f64.f64.f64 {%fd2573,%fd2575,%fd2577,%fd2579},{%fd1885,%fd1886},{%fd1887},{%fd2573,%fd2575,%fd2577,%fd2579};mma.sync.aligned.m16n8k4.row.col.f64.f64.f64.f64 {%fd2574,%fd2576,%fd2578,%fd2584},{%fd1885,%fd1886},{%fd1888},{%fd2574,%fd2576,%fd2578,%fd2584};
	// end inline asm
	ld.shared.v2.f64 	{%fd1947, %fd1948}, [%r55+32912];
	ld.shared.v2.f64 	{%fd1967, %fd1968}, [%r55+34960];
	ld.shared.v2.f64 	{%fd1925, %fd1926}, [%r54+32912];
	ld.shared.v2.f64 	{%fd1965, %fd1966}, [%r54+34960];
	// begin inline asm
	mma.sync.aligned.m16n8k4.row.col.f64.f64.f64.f64 {%fd2583,%fd2581,%fd2553,%fd2555},{%fd1925,%fd1926},{%fd1947},{%fd2583,%fd2581,%fd2553,%fd2555};mma.sync.aligned.m16n8k4.row.col.f64.f64.f64.f64 {%fd2582,%fd2580,%fd2554,%fd2556},{%fd1925,%fd1926},{%fd1948},{%fd2582,%fd2580,%fd2554,%fd2556};
	// end inline asm
	// begin inline asm
	mma.sync.aligned.m16n8k4.row.col.f64.f64.f64.f64 {%fd2557,%fd2559,%fd2561,%fd2563},{%fd1925,%fd1926},{%fd1967},{%fd2557,%fd2559,%fd2561,%fd2563};mma.sync.aligned.m16n8k4.row.col.f64.f64.f64.f64 {%fd2558,%fd2560,%fd2562,%fd2564},{%fd1925,%fd1926},{%fd1968},{%fd2558,%fd2560,%fd2562,%fd2564};
	// end inline asm
	// begin inline asm
	mma.sync.aligned.m16n8k4.row.col.f64.f64.f64.f64 {%fd2565,%fd2567,%fd2569,%fd2571},{%fd1965,%fd1966},{%fd1947},{%fd2565,%fd2567,%fd2569,%fd2571};mma.sync.aligned.m16n8k4.row.col.f64.f64.f64.f64 {%fd2566,%fd2568,%fd2570,%fd2572},{%fd1965,%fd1966},{%fd1948},{%fd2566,%fd2568,%fd2570,%fd2572};
	// end inline asm
	// begin inline asm
	mma.sync.aligned.m16n8k4.row.col.f64.f64.f64.f64 {%fd2573,%fd2575,%fd2577,%fd2579},{%fd1965,%fd1966},{%fd1967},{%fd2573,%fd2575,%fd2577,%fd2579};mma.sync.aligned.m16n8k4.row.col.f64.f64.f64.f64 {%fd2574,%fd2576,%fd2578,%fd2584},{%fd1965,%fd1966},{%fd1968},{%fd2574,%fd2576,%fd2578,%fd2584};
	// end inline asm
	ld.shared.v2.f64 	{%fd2027, %fd2028}, [%r55+33056];
	ld.shared.v2.f64 	{%fd2047, %fd2048}, [%r55+35104];
	ld.shared.v2.f64 	{%fd2005, %fd2006}, [%r54+33056];
	ld.shared.v2.f64 	{%fd2045, %fd2046}, [%r54+35104];
	// begin inline asm
	mma.sync.aligned.m16n8k4.row.col.f64.f64.f64.f64 {%fd2583,%fd2581,%fd2553,%fd2555},{%fd2005,%fd2006},{%fd2027},{%fd2583,%fd2581,%fd2553,%fd2555};mma.sync.aligned.m16n8k4.row.col.f64.f64.f64.f64 {%fd2582,%fd2580,%fd2554,%fd2556},{%fd2005,%fd2006},{%fd2028},{%fd2582,%fd2580,%fd2554,%fd2556};
	// end inline asm
	// begin inline asm
	mma.sync.aligned.m16n8k4.row.col.f64.f64.f64.f64 {%fd2557,%fd2559,%fd2561,%fd2563},{%fd2005,%fd2006},{%fd2047},{%fd2557,%fd2559,%fd2561,%fd2563};mma.sync.aligned.m16n8k4.row.col.f64.f64.f64.f64 {%fd2558,%fd2560,%fd2562,%fd2564},{%fd2005,%fd2006},{%fd2048},{%fd2558,%fd2560,%fd2562,%fd2564};
	// end inline asm
	// begin inline asm
	mma.sync.aligned.m16n8k4.row.col.f64.f64.f64.f64 {%fd2565,%fd2567,%fd2569,%fd2571},{%fd2045,%fd2046},{%fd2027},{%fd2565,%fd2567,%fd2569,%fd2571};mma.sync.aligned.m16n8k4.row.col.f64.f64.f64.f64 {%fd2566,%fd2568,%fd2570,%fd2572},{%fd2045,%fd2046},{%fd2028},{%fd2566,%fd2568,%fd2570,%fd2572};
	// end inline asm
	// begin inline asm
	mma.sync.aligned.m16n8k4.row.col.f64.f64.f64.f64 {%fd2573,%fd2575,%fd2577,%fd2579},{%fd2045,%fd2046},{%fd2047},{%fd2573,%fd2575,%fd2577,%fd2579};mma.sync.aligned.m16n8k4.row.col.f64.f64.f64.f64 {%fd2574,%fd2576,%fd2578,%fd2584},{%fd2045,%fd2046},{%fd2048},{%fd2574,%fd2576,%fd2578,%fd2584};
	// end inline asm
	ld.shared.v2.f64 	{%fd2107, %fd2108}, [%r52+32768];
	ld.shared.v2.f64 	{%fd2127, %fd2128}, [%r52+34816];
	ld.shared.v2.f64 	{%fd2085, %fd2086}, [%r53+49152];
	ld.shared.v2.f64 	{%fd2125, %fd2126}, [%r53+51200];
	// begin inline asm
	mma.sync.aligned.m16n8k4.row.col.f64.f64.f64.f64 {%fd2583,%fd2581,%fd2553,%fd2555},{%fd2085,%fd2086},{%fd2107},{%fd2583,%fd2581,%fd2553,%fd2555};mma.sync.aligned.m16n8k4.row.col.f64.f64.f64.f64 {%fd2582,%fd2580,%fd2554,%fd2556},{%fd2085,%fd2086},{%fd2108},{%fd2582,%fd2580,%fd2554,%fd2556};
	// end inline asm
	// begin inline asm
	mma.sync.aligned.m16n8k4.row.col.f64.f64.f64.f64 {%fd2557,%fd2559,%fd2561,%fd2563},{%fd2085,%fd2086},{%fd2127},{%fd2557,%fd2559,%fd2561,%fd2563};mma.sync.aligned.m16n8k4.row.col.f64.f64.f64.f64 {%fd2558,%fd2560,%fd2562,%fd2564},{%fd2085,%fd2086},{%fd2128},{%fd2558,%fd2560,%fd2562,%fd2564};
	// end inline asm
	// begin inline asm
	mma.sync.aligned.m16n8k4.row.col.f64.f64.f64.f64 {%fd2565,%fd2567,%fd2569,%fd2571},{%fd2125,%fd2126},{%fd2107},{%fd2565,%fd2567,%fd2569,%fd2571};mma.sync.aligned.m16n8k4.row.col.f64.f64.f64.f64 {%fd2566,%fd2568,%fd2570,%fd2572},{%fd2125,%fd2126},{%fd2108},{%fd2566,%fd2568,%fd2570,%fd2572};
	// end inline asm
	// begin inline asm
	mma.sync.aligned.m16n8k4.row.col.f64.f64.f64.f64 {%fd2573,%fd2575,%fd2577,%fd2579},{%fd2125,%fd2126},{%fd2127},{%fd2573,%fd2575,%fd2577,%fd2579};mma.sync.aligned.m16n8k4.row.col.f64.f64.f64.f64 {%fd2574,%fd2576,%fd2578,%fd2584},{%fd2125,%fd2126},{%fd2128},{%fd2574,%fd2576,%fd2578,%fd2584};
	// end inline asm
$L__BB0_58:
	add.s64 	%rd383, %rd383, 32;
	setp.lt.u64 	%p73, %rd383, %rd116;
	mov.u64 	%rd385, %rd387;
	mov.u32 	%r295, %r297;
	mov.u64 	%rd387, %rd45;
	mov.u32 	%r297, %r50;
	@%p73 bra 	$L__BB0_47;
	bra.uni 	$L__BB0_76;
$L__BB0_59:
	setp.eq.s16 	%p41, %rs9, 2;
	@%p41 bra 	$L__BB0_68;
	setp.eq.s64 	%p42, %rd116, 0;
	@%p42 bra 	$L__BB0_76;
	add.s32 	%r301, %r302, 32768;
	add.s32 	%r300, %r302, 65536;
	shl.b32 	%r62, %r10, 12;
	cvta.shared.u64 	%rd397, %rd193;
	add.s64 	%rd396, %rd397, 32768;
	add.s64 	%rd395, %rd397, 65536;
	mov.b64 	%rd392, 0;
	mov.f64 	%fd2553, 0d0000000000000000;
	mov.f64 	%fd2554, %fd2553;
	mov.f64 	%fd2555, %fd2553;
	mov.f64 	%fd2556, %fd2553;
	mov.f64 	%fd2557, %fd2553;
	mov.f64 	%fd2558, %fd2553;
	mov.f64 	%fd2559, %fd2553;
	mov.f64 	%fd2560, %fd2553;
	mov.f64 	%fd2561, %fd2553;
	mov.f64 	%fd2562, %fd2553;
	mov.f64 	%fd2563, %fd2553;
	mov.f64 	%fd2564, %fd2553;
	mov.f64 	%fd2565, %fd2553;
	mov.f64 	%fd2566, %fd2553;
	mov.f64 	%fd2567, %fd2553;
	mov.f64 	%fd2568, %fd2553;
	mov.f64 	%fd2569, %fd2553;
	mov.f64 	%fd2570, %fd2553;
	mov.f64 	%fd2571, %fd2553;
	mov.f64 	%fd2572, %fd2553;
	mov.f64 	%fd2573, %fd2553;
	mov.f64 	%fd2574, %fd2553;
	mov.f64 	%fd2575, %fd2553;
	mov.f64 	%fd2576, %fd2553;
	mov.f64 	%fd2577, %fd2553;
	mov.f64 	%fd2578, %fd2553;
	mov.f64 	%fd2579, %fd2553;
	mov.f64 	%fd2580, %fd2553;
	mov.f64 	%fd2581, %fd2553;
	mov.f64 	%fd2582, %fd2553;
	mov.f64 	%fd2583, %fd2553;
	mov.f64 	%fd2584, %fd2553;
$L__BB0_62:
	mov.u32 	%r65, %r301;
	mov.u64 	%rd66, %rd396;
	mov.u32 	%r301, %r300;
	mov.u64 	%rd396, %rd395;
	setp.eq.s32 	%p43, %r23, 0;
	mov.u64 	%rd399, %rd393;
	// begin inline asm
	cvta.to.global.u64 %rd399,%rd399;
	// end inline asm
	add.s64 	%rd398, %rd66, %rd192;
	// begin inline asm
	cvta.to.shared.u64 %rd398,%rd398;
	// end inline asm
	@%p43 bra 	$L__BB0_65;
	setp.eq.s64 	%p44, %rd394, 0;
	selp.b32 	%r67, 0, 8, %p44;
	mov.b32 	%r303, 0;
$L__BB0_64:
	.pragma "nounroll";
	// begin inline asm
	cp.async.ca.shared.global [%rd398],[%rd399],8,%r67;
	// end inline asm
	add.s64 	%rd399, %rd399, %rd4;
	add.s64 	%rd398, %rd398, 2048;
	add.s32 	%r303, %r303, 1;
	setp.ne.s32 	%p45, %r303, %r23;
	@%p45 bra 	$L__BB0_64;
$L__BB0_65:
	setp.eq.s32 	%p46, %r27, 0;
	// begin inline asm
	cp.async.commit_group;
	// end inline asm
	// begin inline asm
	cp.async.wait_group 1;
	// end inline asm
	bar.sync 	0;
	@%p46 bra 	$L__BB0_67;
	add.s32 	%r165, %r302, %r62;
	shl.b32 	%r166, %r11, 12;
	add.s32 	%r167, %r302, %r166;
	shl.b32 	%r168, %r29, 4;
	add.s32 	%r169, %r167, %r168;
	add.s32 	%r170, %r165, %r168;
	ld.shared.v2.f64 	{%fd903, %fd904}, [%r170+16];
	ld.shared.v2.f64 	{%fd923, %fd924}, [%r170+2064];
	ld.shared.v2.f64 	{%fd881, %fd882}, [%r169+16400];
	ld.shared.v2.f64 	{%fd921, %fd922}, [%r169+18448];
	// begin inline asm
	mma.sync.aligned.m16n8k4.row.col.f64.f64.f64.f64 {%fd2583,%fd2581,%fd2553,%fd2555},{%fd881,%fd882},{%fd903},{%fd2583,%fd2581,%fd2553,%fd2555};mma.sync.aligned.m16n8k4.row.col.f64.f64.f64.f64 {%fd2582,%fd2580,%fd2554,%fd2556},{%fd881,%fd882},{%fd904},{%fd2582,%fd2580,%fd2554,%fd2556};
	// end inline asm
	// begin inline asm
	mma.sync.aligned.m16n8k4.row.col.f64.f64.f64.f64 {%fd2557,%fd2559,%fd2561,%fd2563},{%fd881,%fd882},{%fd923},{%fd2557,%fd2559,%fd2561,%fd2563};mma.sync.aligned.m16n8k4.row.col.f64.f64.f64.f64 {%fd2558,%fd2560,%fd2562,%fd2564},{%fd881,%fd882},{%fd924},{%fd2558,%fd2560,%fd2562,%fd2564};
	// end inline asm
	// begin inline asm
	mma.sync.aligned.m16n8k4.row.col.f64.f64.f64.f64 {%fd2565,%fd2567,%fd2569,%fd2571},{%fd921,%fd922},{%fd903},{%fd2565,%fd2567,%fd2569,%fd2571};mma.sync.aligned.m16n8k4.row.col.f64.f64.f64.f64 {%fd2566,%fd2568,%fd2570,%fd2572},{%fd921,%fd922},{%fd904},{%fd2566,%fd2568,%fd2570,%fd2572};
	// end inline asm
	// begin inline asm
	mma.sync.aligned.m16n8k4.row.col.f64.f64.f64.f64 {%fd2573,%fd2575,%fd2577,%fd2579},{%fd921,%fd922},{%fd923},{%fd2573,%fd2575,%fd2577,%fd2579};mma.sync.aligned.m16n8k4.row.col.f64.f64.f64.f64 {%fd2574,%fd2576,%fd2578,%fd2584},{%fd921,%fd922},{%fd924},{%fd2574,%fd2576,%fd2578,%fd2584};
	// end inline asm
	ld.shared.v2.f64 	{%fd983, %fd984}, [%r170+144];
	ld.shared.v2.f64 	{%fd1003, %fd1004}, [%r170+2192];
	ld.shared.v2.f64 	{%fd961, %fd962}, [%r169+16528];
	ld.shared.v2.f64 	{%fd1001, %fd1002}, [%r169+18576];
	// begin inline asm
	mma.sync.aligned.m16n8k4.row.col.f64.f64.f64.f64 {%fd2583,%fd2581,%fd2553,%fd2555},{%fd961,%fd962},{%fd983},{%fd2583,%fd2581,%fd2553,%fd2555};mma.sync.aligned.m16n8k4.row.col.f64.f64.f64.f64 {%fd2582,%fd2580,%fd2554,%fd2556},{%fd961,%fd962},{%fd984},{%fd2582,%fd2580,%fd2554,%fd2556};
	// end inline asm
	// begin inline asm
	mma.sync.aligned.m16n8k4.row.col.f64.f64.f64.f64 {%fd2557,%fd2559,%fd2561,%fd2563},{%fd961,%fd962},{%fd1003},{%fd2557,%fd2559,%fd2561,%fd2563};mma.sync.aligned.m16n8k4.row.col.f64.f64.f64.f64 {%fd2558,%fd2560,%fd2562,%fd2564},{%fd961,%fd962},{%fd1004},{%fd2558,%fd2560,%fd2562,%fd2564};
	// end inline asm
	// begin inline asm
	mma.sync.aligned.m16n8k4.row.col.f64.f64.f64.f64 {%fd2565,%fd2567,%fd2569,%fd2571},{%fd1001,%fd1002},{%fd983},{%fd2565,%fd2567,%fd2569,%fd2571};mma.sync.aligned.m16n8k4.row.col.f64.f64.f64.f64 {%fd2566,%fd2568,%fd2570,%fd2572},{%fd1001,%fd1002},{%fd984},{%fd2566,%fd2568,%fd2570,%fd2572};
	// end inline asm
	// begin inline asm
	mma.sync.aligned.m16n8k4.row.col.f64.f64.f64.f64 {%fd2573,%fd2575,%fd2577,%fd2579},{%fd1001,%fd1002},{%fd1003},{%fd2573,%fd2575,%fd2577,%fd2579};mma.sync.aligned.m16n8k4.row.col.f64.f64.f64.f64 {%fd2574,%fd2576,%fd2578,%fd2584},{%fd1001,%fd1002},{%fd1004},{%fd2574,%fd2576,%fd2578,%fd2584};
	// end inline asm
	ld.shared.v2.f64 	{%fd1063, %fd1064}, [%r170+288];
	ld.shared.v2.f64 	{%fd1083, %fd1084}, [%r170+2336];
	ld.shared.v2.f64 	{%fd1041, %fd1042}, [%r169+16672];
	ld.shared.v2.f64 	{%fd1081, %fd1082}, [%r169+18720];
	// begin inline asm
	mma.sync.aligned.m16n8k4.row.col.f64.f64.f64.f64 {%fd2583,%fd2581,%fd2553,%fd2555},{%fd1041,%fd1042},{%fd1063},{%fd2583,%fd2581,%fd2553,%fd2555};mma.sync.aligned.m16n8k4.row.col.f64.f64.f64.f64 {%fd2582,%fd2580,%fd2554,%fd2556},{%fd1041,%fd1042},{%fd1064},{%fd2582,%fd2580,%fd2554,%fd2556};
	// end inline asm
	// begin inline asm
	mma.sync.aligned.m16n8k4.row.col.f64.f64.f64.f64 {%fd2557,%fd2559,%fd2561,%fd2563},{%fd1041,%fd1042},{%fd1083},{%fd2557,%fd2559,%fd2561,%fd2563};mma.sync.aligned.m16n8k4.row.col.f64.f64.f64.f64 {%fd2558,%fd2560,%fd2562,%fd2564},{%fd1041,%fd1042},{%fd1084},{%fd2558,%fd2560,%fd2562,%fd2564};
	// end inline asm
	// begin inline asm
	mma.sync.aligned.m16n8k4.row.col.f64.f64.f64.f64 {%fd2565,%fd2567,%fd2569,%fd2571},{%fd1081,%fd1082},{%fd1063},{%fd2565,%fd2567,%fd2569,%fd2571};mma.sync.aligned.m16n8k4.row.col.f64.f64.f64.f64 {%fd2566,%fd2568,%fd2570,%fd2572},{%fd1081,%fd1082},{%fd1064},{%fd2566,%fd2568,%fd2570,%fd2572};
	// end inline asm
	// begin inline asm
	mma.sync.aligned.m16n8k4.row.col.f64.f64.f64.f64 {%fd2573,%fd2575,%fd2577,%fd2579},{%fd1081,%fd1082},{%fd1083},{%fd2573,%fd2575,%fd2577,%fd2579};mma.sync.aligned.m16n8k4.row.col.f64.f64.f64.f64 {%fd2574,%fd2576,%fd2578,%fd2584},{%fd1081,%fd1082},{%fd1084},{%fd2574,%fd2576,%fd2578,%fd2584};
	// end inline asm
	shl.b32 	%r171, %r30, 4;
	add.s32 	%r172, %r165, %r171;
	add.s32 	%r173, %r167, %r171;
	ld.shared.v2.f64 	{%fd1143, %fd1144}, [%r172];
	ld.shared.v2.f64 	{%fd1163, %fd1164}, [%r172+2048];
	ld.shared.v2.f64 	{%fd1121, %fd1122}, [%r173+16384];
	ld.shared.v2.f64 	{%fd1161, %fd1162}, [%r173+18432];
	// begin inline asm
	mma.sync.aligned.m16n8k4.row.col.f64.f64.f64.f64 {%fd2583,%fd2581,%fd2553,%fd2555},{%fd1121,%fd1122},{%fd1143},{%fd2583,%fd2581,%fd2553,%fd2555};mma.sync.aligned.m16n8k4.row.col.f64.f64.f64.f64 {%fd2582,%fd2580,%fd2554,%fd2556},{%fd1121,%fd1122},{%fd1144},{%fd2582,%fd2580,%fd2554,%fd2556};
	// end inline asm
	// begin inline asm
	mma.sync.aligned.m16n8k4.row.col.f64.f64.f64.f64 {%fd2557,%fd2559,%fd2561,%fd2563},{%fd1121,%fd1122},{%fd1163},{%fd2557,%fd2559,%fd2561,%fd2563};mma.sync.aligned.m16n8k4.row.col.f64.f64.f64.f64 {%fd2558,%fd2560,%fd2562,%fd2564},{%fd1121,%fd1122},{%fd1164},{%fd2558,%fd2560,%fd2562,%fd2564};
	// end inline asm
	// begin inline asm
	mma.sync.aligned.m16n8k4.row.col.f64.f64.f64.f64 {%fd2565,%fd2567,%fd2569,%fd2571},{%fd1161,%fd1162},{%fd1143},{%fd2565,%fd2567,%fd2569,%fd2571};mma.sync.aligned.m16n8k4.row.col.f64.f64.f64.f64 {%fd2566,%fd2568,%fd2570,%fd2572},{%fd1161,%fd1162},{%fd1144},{%fd2566,%fd2568,%fd2570,%fd2572};
	// end inline asm
	// begin inline asm
	mma.sync.aligned.m16n8k4.row.col.f64.f64.f64.f64 {%fd2573,%fd2575,%fd2577,%fd2579},{%fd1161,%fd1162},{%fd1163},{%fd2573,%fd2575,%fd2577,%fd2579};mma.sync.aligned.m16n8k4.row.col.f64.f64.f64.f64 {%fd2574,%fd2576,%fd2578,%fd2584},{%fd1161,%fd1162},{%fd1164},{%fd2574,%fd2576,%fd2578,%fd2584};
	// end inline asm
$L__BB0_67:
	add.s64 	%rd392, %rd392, 16;
	setp.lt.u64 	%p47, %rd392, %rd116;
	max.u64 	%rd209, %rd394, 1;
	add.s64 	%rd394, %rd209, -1;
	add.s64 	%rd393, %rd393, %rd3;
	mov.u64 	%rd395, %rd397;
	mov.u32 	%r300, %r302;
	mov.u64 	%rd397, %rd66;
	mov.u32 	%r302, %r65;
	@%p47 bra 	$L__BB0_62;
	bra.uni 	$L__BB0_76;
$L__BB0_68:
	setp.eq.s64 	%p48, %rd116, 0;
	@%p48 bra 	$L__BB0_76;
	mov.u32 	%r305, shared;
	add.s32 	%r304, %r305, 32768;
	shl.b32 	%r63, %r10, 12;
	cvt.u64.u32 	%rd213, %r305;
	cvta.shared.u64 	%rd404, %rd213;
	add.s64 	%rd403, %rd404, 32768;
	mov.b64 	%rd400, 0;
	mov.f64 	%fd2553, 0d0000000000000000;
	mov.f64 	%fd2554, %fd2553;
	mov.f64 	%fd2555, %fd2553;
	mov.f64 	%fd2556, %fd2553;
	mov.f64 	%fd2557, %fd2553;
	mov.f64 	%fd2558, %fd2553;
	mov.f64 	%fd2559, %fd2553;
	mov.f64 	%fd2560, %fd2553;
	mov.f64 	%fd2561, %fd2553;
	mov.f64 	%fd2562, %fd2553;
	mov.f64 	%fd2563, %fd2553;
	mov.f64 	%fd2564, %fd2553;
	mov.f64 	%fd2565, %fd2553;
	mov.f64 	%fd2566, %fd2553;
	mov.f64 	%fd2567, %fd2553;
	mov.f64 	%fd2568, %fd2553;
	mov.f64 	%fd2569, %fd2553;
	mov.f64 	%fd2570, %fd2553;
	mov.f64 	%fd2571, %fd2553;
	mov.f64 	%fd2572, %fd2553;
	mov.f64 	%fd2573, %fd2553;
	mov.f64 	%fd2574, %fd2553;
	mov.f64 	%fd2575, %fd2553;
	mov.f64 	%fd2576, %fd2553;
	mov.f64 	%fd2577, %fd2553;
	mov.f64 	%fd2578, %fd2553;
	mov.f64 	%fd2579, %fd2553;
	mov.f64 	%fd2580, %fd2553;
	mov.f64 	%fd2581, %fd2553;
	mov.f64 	%fd2582, %fd2553;
	mov.f64 	%fd2583, %fd2553;
	mov.f64 	%fd2584, %fd2553;
$L__BB0_70:
	mov.u32 	%r70, %r304;
	mov.u64 	%rd80, %rd403;
	setp.eq.s32 	%p49, %r23, 0;
	// begin inline asm
	cp.async.wait_group 0;
	// end inline asm
	bar.sync 	0;
	mov.u64 	%rd406, %rd393;
	// begin inline asm
	cvta.to.global.u64 %rd406,%rd406;
	// end inline asm
	add.s64 	%rd405, %rd80, %rd192;
	// begin inline asm
	cvta.to.shared.u64 %rd405,%rd405;
	// end inline asm
	@%p49 bra 	$L__BB0_73;
	setp.eq.s64 	%p50, %rd394, 0;
	selp.b32 	%r72, 0, 8, %p50;
	mov.b32 	%r306, 0;
$L__BB0_72:
	.pragma "nounroll";
	// begin inline asm
	cp.async.ca.shared.global [%rd405],[%rd406],8,%r72;
	// end inline asm
	add.s64 	%rd406, %rd406, %rd4;
	add.s64 	%rd405, %rd405, 2048;
	add.s32 	%r306, %r306, 1;
	setp.ne.s32 	%p51, %r306, %r23;
	@%p51 bra 	$L__BB0_72;
$L__BB0_73:
	setp.eq.s32 	%p52, %r27, 0;
	// begin inline asm
	cp.async.commit_group;
	// end inline asm
	@%p52 bra 	$L__BB0_75;
	add.s32 	%r178, %r305, %r63;
	shl.b32 	%r179, %r11, 12;
	add.s32 	%r180, %r305, %r179;
	shl.b32 	%r181, %r29, 4;
	add.s32 	%r182, %r180, %r181;
	add.s32 	%r183, %r178, %r181;
	ld.shared.v2.f64 	{%fd1225, %fd1226}, [%r183+16];
	ld.shared.v2.f64 	{%fd1245, %fd1246}, [%r183+2064];
	ld.shared.v2.f64 	{%fd1203, %fd1204}, [%r182+16400];
	ld.shared.v2.f64 	{%fd1243, %fd1244}, [%r182+18448];
	// begin inline asm
	mma.sync.aligned.m16n8k4.row.col.f64.f64.f64.f64 {%fd2583,%fd2581,%fd2553,%fd2555},{%fd1203,%fd1204},{%fd1225},{%fd2583,%fd2581,%fd2553,%fd2555};mma.sync.aligned.m16n8k4.row.col.f64.f64.f64.f64 {%fd2582,%fd2580,%fd2554,%fd2556},{%fd1203,%fd1204},{%fd1226},{%fd2582,%fd2580,%fd2554,%fd2556};
	// end inline asm
	// begin inline asm
	mma.sync.aligned.m16n8k4.row.col.f64.f64.f64.f64 {%fd2557,%fd2559,%fd2561,%fd2563},{%fd1203,%fd1204},{%fd1245},{%fd2557,%fd2559,%fd2561,%fd2563};mma.sync.aligned.m16n8k4.row.col.f64.f64.f64.f64 {%fd2558,%fd2560,%fd2562,%fd2564},{%fd1203,%fd1204},{%fd1246},{%fd2558,%fd2560,%fd2562,%fd2564};
	// end inline asm
	// begin inline asm
	mma.sync.aligned.m16n8k4.row.col.f64.f64.f64.f64 {%fd2565,%fd2567,%fd2569,%fd2571},{%fd1243,%fd1244},{%fd1225},{%fd2565,%fd2567,%fd2569,%fd2571};mma.sync.aligned.m16n8k4.row.col.f64.f64.f64.f64 {%fd2566,%fd2568,%fd2570,%fd2572},{%fd1243,%fd1244},{%fd1226},{%fd2566,%fd2568,%fd2570,%fd2572};
	// end inline asm
	// begin inline asm
	mma.sync.aligned.m16n8k4.row.col.f64.f64.f64.f64 {%fd2573,%fd2575,%fd2577,%fd2579},{%fd1243,%fd1244},{%fd1245},{%fd2573,%fd2575,%fd2577,%fd2579};mma.sync.aligned.m16n8k4.row.col.f64.f64.f64.f64 {%fd2574,%fd2576,%fd2578,%fd2584},{%fd1243,%fd1244},{%fd1246},{%fd2574,%fd2576,%fd2578,%fd2584};
	// end inline asm
	ld.shared.v2.f64 	{%fd1305, %fd1306}, [%r183+144];
	ld.shared.v2.f64 	{%fd1325, %fd1326}, [%r183+2192];
	ld.shared.v2.f64 	{%fd1283, %fd1284}, [%r182+16528];
	ld.shared.v2.f64 	{%fd1323, %fd1324}, [%r182+18576];
	// begin inline asm
	mma.sync.aligned.m16n8k4.row.col.f64.f64.f64.f64 {%fd2583,%fd2581,%fd2553,%fd2555},{%fd1283,%fd1284},{%fd1305},{%fd2583,%fd2581,%fd2553,%fd2555};mma.sync.aligned.m16n8k4.row.col.f64.f64.f64.f64 {%fd2582,%fd2580,%fd2554,%fd2556},{%fd1283,%fd1284},{%fd1306},{%fd2582,%fd2580,%fd2554,%fd2556};
	// end inline asm
	// begin inline asm
	mma.sync.aligned.m16n8k4.row.col.f64.f64.f64.f64 {%fd2557,%fd2559,%fd2561,%fd2563},{%fd1283,%fd1284},{%fd1325},{%fd2557,%fd2559,%fd2561,%fd2563};mma.sync.aligned.m16n8k4.row.col.f64.f64.f64.f64 {%fd2558,%fd2560,%fd2562,%fd2564},{%fd1283,%fd1284},{%fd1326},{%fd2558,%fd2560,%fd2562,%fd2564};
	// end inline asm
	// begin inline asm
	mma.sync.aligned.m16n8k4.row.col.f64.f64.f64.f64 {%fd2565,%fd2567,%fd2569,%fd2571},{%fd1323,%fd1324},{%fd1305},{%fd2565,%fd2567,%fd2569,%fd2571};mma.sync.aligned.m16n8k4.row.col.f64.f64.f64.f64 {%fd2566,%fd2568,%fd2570,%fd2572},{%fd1323,%fd1324},{%fd1306},{%fd2566,%fd2568,%fd2570,%fd2572};
	// end inline asm
	// begin inline asm
	mma.sync.aligned.m16n8k4.row.col.f64.f64.f64.f64 {%fd2573,%fd2575,%fd2577,%fd2579},{%fd1323,%fd1324},{%fd1325},{%fd2573,%fd2575,%fd2577,%fd2579};mma.sync.aligned.m16n8k4.row.col.f64.f64.f64.f64 {%fd2574,%fd2576,%fd2578,%fd2584},{%fd1323,%fd1324},{%fd1326},{%fd2574,%fd2576,%fd2578,%fd2584};
	// end inline asm
	ld.shared.v2.f64 	{%fd1385, %fd1386}, [%r183+288];
	ld.shared.v2.f64 	{%fd1405, %fd1406}, [%r183+2336];
	ld.shared.v2.f64 	{%fd1363, %fd1364}, [%r182+16672];
	ld.shared.v2.f64 	{%fd1403, %fd1404}, [%r182+18720];
	// begin inline asm
	mma.sync.aligned.m16n8k4.row.col.f64.f64.f64.f64 {%fd2583,%fd2581,%fd2553,%fd2555},{%fd1363,%fd1364},{%fd1385},{%fd2583,%fd2581,%fd2553,%fd2555};mma.sync.aligned.m16n8k4.row.col.f64.f64.f64.f64 {%fd2582,%fd2580,%fd2554,%fd2556},{%fd1363,%fd1364},{%fd1386},{%fd2582,%fd2580,%fd2554,%fd2556};
	// end inline asm
	// begin inline asm
	mma.sync.aligned.m16n8k4.row.col.f64.f64.f64.f64 {%fd2557,%fd2559,%fd2561,%fd2563},{%fd1363,%fd1364},{%fd1405},{%fd2557,%fd2559,%fd2561,%fd2563};mma.sync.aligned.m16n8k4.row.col.f64.f64.f64.f64 {%fd2558,%fd2560,%fd2562,%fd2564},{%fd1363,%fd1364},{%fd1406},{%fd2558,%fd2560,%fd2562,%fd2564};
	// end inline asm
	// begin inline asm
	mma.sync.aligned.m16n8k4.row.col.f64.f64.f64.f64 {%fd2565,%fd2567,%fd2569,%fd2571},{%fd1403,%fd1404},{%fd1385},{%fd2565,%fd2567,%fd2569,%fd2571};mma.sync.aligned.m16n8k4.row.col.f64.f64.f64.f64 {%fd2566,%fd2568,%fd2570,%fd2572},{%fd1403,%fd1404},{%fd1386},{%fd2566,%fd2568,%fd2570,%fd2572};
	// end inline asm
	// begin inline asm
	mma.sync.aligned.m16n8k4.row.col.f64.f64.f64.f64 {%fd2573,%fd2575,%fd2577,%fd2579},{%fd1403,%fd1404},{%fd1405},{%fd2573,%fd2575,%fd2577,%fd2579};mma.sync.aligned.m16n8k4.row.col.f64.f64.f64.f64 {%fd2574,%fd2576,%fd2578,%fd2584},{%fd1403,%fd1404},{%fd1406},{%fd2574,%fd2576,%fd2578,%fd2584};
	// end inline asm
	shl.b32 	%r184, %r30, 4;
	add.s32 	%r185, %r178, %r184;
	add.s32 	%r186, %r180, %r184;
	ld.shared.v2.f64 	{%fd1465, %fd1466}, [%r185];
	ld.shared.v2.f64 	{%fd1485, %fd1486}, [%r185+2048];
	ld.shared.v2.f64 	{%fd1443, %fd1444}, [%r186+16384];
	ld.shared.v2.f64 	{%fd1483, %fd1484}, [%r186+18432];
	// begin inline asm
	mma.sync.aligned.m16n8k4.row.col.f64.f64.f64.f64 {%fd2583,%fd2581,%fd2553,%fd2555},{%fd1443,%fd1444},{%fd1465},{%fd2583,%fd2581,%fd2553,%fd2555};mma.sync.aligned.m16n8k4.row.col.f64.f64.f64.f64 {%fd2582,%fd2580,%fd2554,%fd2556},{%fd1443,%fd1444},{%fd1466},{%fd2582,%fd2580,%fd2554,%fd2556};
	// end inline asm
	// begin inline asm
	mma.sync.aligned.m16n8k4.row.col.f64.f64.f64.f64 {%fd2557,%fd2559,%fd2561,%fd2563},{%fd1443,%fd1444},{%fd1485},{%fd2557,%fd2559,%fd2561,%fd2563};mma.sync.aligned.m16n8k4.row.col.f64.f64.f64.f64 {%fd2558,%fd2560,%fd2562,%fd2564},{%fd1443,%fd1444},{%fd1486},{%fd2558,%fd2560,%fd2562,%fd2564};
	// end inline asm
	// begin inline asm
	mma.sync.aligned.m16n8k4.row.col.f64.f64.f64.f64 {%fd2565,%fd2567,%fd2569,%fd2571},{%fd1483,%fd1484},{%fd1465},{%fd2565,%fd2567,%fd2569,%fd2571};mma.sync.aligned.m16n8k4.row.col.f64.f64.f64.f64 {%fd2566,%fd2568,%fd2570,%fd2572},{%fd1483,%fd1484},{%fd1466},{%fd2566,%fd2568,%fd2570,%fd2572};
	// end inline asm
	// begin inline asm
	mma.sync.aligned.m16n8k4.row.col.f64.f64.f64.f64 {%fd2573,%fd2575,%fd2577,%fd2579},{%fd1483,%fd1484},{%fd1485},{%fd2573,%fd2575,%fd2577,%fd2579};mma.sync.aligned.m16n8k4.row.col.f64.f64.f64.f64 {%fd2574,%fd2576,%fd2578,%fd2584},{%fd1483,%fd1484},{%fd1486},{%fd2574,%fd2576,%fd2578,%fd2584};
	// end inline asm
$L__BB0_75:
	add.s64 	%rd400, %rd400, 16;
	setp.lt.u64 	%p53, %rd400, %rd116;
	max.u64 	%rd221, %rd394, 1;
	add.s64 	%rd394, %rd221, -1;
	add.s64 	%rd393, %rd393, %rd3;
	mov.u64 	%rd403, %rd404;
	mov.u32 	%r304, %r305;
	mov.u64 	%rd404, %rd80;
	mov.u32 	%r305, %r70;
	@%p53 bra 	$L__BB0_70;
$L__BB0_76:
	setp.eq.s32 	%p74, %r27, 0;
	@%p74 bra 	$L__BB0_161;
	shr.u32 	%r78, %r26, 16;
	and.b32  	%r79, %r28, 1;
	shr.u32 	%r221, %r28, 1;
	and.b32  	%r222, %r221, 510;
	or.b32  	%r223, %r222, %r79;
	shl.b32 	%r224, %r28, 2;
	and.b32  	%r80, %r224, 8;
	xor.b32  	%r81, %r28, 1;
	setp.eq.s32 	%p75, %r79, 0;
	cvt.u64.u32 	%rd104, %r223;
	xor.b32  	%r225, %r223, 1;
	cvt.u64.u32 	%rd105, %r225;
	// begin inline asm
	mov.b64 {%r205,%r206}, %fd2553;
	// end inline asm
	shfl.sync.idx.b32	%r208|%p76, %r206, %r81, 31, -1;
	shfl.sync.idx.b32	%r207|%p77, %r205, %r81, 31, -1;
	// begin inline asm
	mov.b64 %fd2138, {%r207,%r208};
	// end inline asm
	// begin inline asm
	mov.b64 {%r209,%r210}, %fd2554;
	// end inline asm
	shfl.sync.idx.b32	%r212|%p78, %r210, %r81, 31, -1;
	shfl.sync.idx.b32	%r211|%p79, %r209, %r81, 31, -1;
	// begin inline asm
	mov.b64 %fd2140, {%r211,%r212};
	// end inline asm
	// begin inline asm
	mov.b64 {%r213,%r214}, %fd2555;
	// end inline asm
	shfl.sync.idx.b32	%r216|%p80, %r214, %r81, 31, -1;
	shfl.sync.idx.b32	%r215|%p81, %r213, %r81, 31, -1;
	// begin inline asm
	mov.b64 %fd2142, {%r215,%r216};
	// end inline asm
	// begin inline asm
	mov.b64 {%r217,%r218}, %fd2556;
	// end inline asm
	shfl.sync.idx.b32	%r220|%p82, %r218, %r81, 31, -1;
	shfl.sync.idx.b32	%r219|%p83, %r217, %r81, 31, -1;
	// begin inline asm
	mov.b64 %fd2144, {%r219,%r220};
	// end inline asm
	mov.f64 	%fd2585, %fd2138;
	mov.f64 	%fd2586, %fd2140;
	mov.f64 	%fd2587, %fd2142;
	mov.f64 	%fd2588, %fd2144;
	@%p75 bra 	$L__BB0_79;
	mov.f64 	%fd2585, %fd2583;
	mov.f64 	%fd2586, %fd2582;
	mov.f64 	%fd2587, %fd2581;
	mov.f64 	%fd2588, %fd2580;
	mov.f64 	%fd2580, %fd2144;
	mov.f64 	%fd2581, %fd2142;
	mov.f64 	%fd2582, %fd2140;
	mov.f64 	%fd2583, %fd2138;
$L__BB0_79:
	cvt.u32.u64 	%r226, %rd104;
	setp.ge.u32 	%p84, %r226, %r25;
	cvt.u64.u32 	%rd266, %r80;
	mad.lo.s64 	%rd267, %rd119, %rd266, %rd104;
	shl.b64 	%rd268, %rd267, 3;
	add.s64 	%rd106, %rd9, %rd268;
	@%p84 bra 	$L__BB0_84;
	setp.ge.u32 	%p85, %r80, %r78;
	@%p85 bra 	$L__BB0_82;
	ld.global.f64 	%fd2145, [%rd106];
	add.f64 	%fd2146, %fd2583, %fd2145;
	st.global.f64 	[%rd106], %fd2146;
$L__BB0_82:
	add.s32 	%r82, %r80, 1;
	setp.ge.u32 	%p86, %r82, %r78;
	@%p86 bra 	$L__BB0_84;
	cvt.u64.u32 	%rd269, %r82;
	mad.lo.s64 	%rd270, %rd119, %rd269, %rd104;
	shl.b64 	%rd271, %rd270, 3;
	add.s64 	%rd272, %rd9, %rd271;
	ld.global.f64 	%fd2147, [%rd272];
	add.f64 	%fd2148, %fd2582, %fd2147;
	st.global.f64 	[%rd272], %fd2148;
$L__BB0_84:
	setp.ge.u32 	%p87, %r226, %r25;
	add.s32 	%r83, %r80, 2;
	cvt.u64.u32 	%rd273, %r83;
	mad.lo.s64 	%rd274, %rd119, %rd273, %rd104;
	shl.b64 	%rd275, %rd274, 3;
	add.s64 	%rd107, %rd9, %rd275;
	@%p87 bra 	$L__BB0_89;
	setp.ge.u32 	%p88, %r83, %r78;
	@%p88 bra 	$L__BB0_87;
	ld.global.f64 	%fd2149, [%rd107];
	add.f64 	%fd2150, %fd2581, %fd2149;
	st.global.f64 	[%rd107], %fd2150;
$L__BB0_87:
	add.s32 	%r84, %r80, 3;
	setp.ge.u32 	%p89, %r84, %r78;
	@%p89 bra 	$L__BB0_89;
	cvt.u64.u32 	%rd276, %r84;
	mad.lo.s64 	%rd277, %rd119, %rd276, %rd104;
	shl.b64 	%rd278, %rd277, 3;
	add.s64 	%rd279, %rd9, %rd278;
	ld.global.f64 	%fd2151, [%rd279];
	add.f64 	%fd2152, %fd2580, %fd2151;
	st.global.f64 	[%rd279], %fd2152;
$L__BB0_89:
	cvt.u32.u64 	%r228, %rd105;
	setp.ge.u32 	%p90, %r228, %r25;
	add.s32 	%r85, %r80, 4;
	@%p90 bra 	$L__BB0_94;
	setp.ge.u32 	%p91, %r85, %r78;
	@%p91 bra 	$L__BB0_92;
	cvt.u64.u32 	%rd280, %r85;
	mad.lo.s64 	%rd281, %rd119, %rd280, %rd105;
	shl.b64 	%rd282, %rd281, 3;
	add.s64 	%rd283, %rd9, %rd282;
	ld.global.f64 	%fd2153, [%rd283];
	add.f64 	%fd2154, %fd2585, %fd2153;
	st.global.f64 	[%rd283], %fd2154;
$L__BB0_92:
	add.s32 	%r86, %r80, 5;
	setp.ge.u32 	%p92, %r86, %r78;
	@%p92 bra 	$L__BB0_94;
	cvt.u64.u32 	%rd284, %r86;
	mad.lo.s64 	%rd285, %rd119, %rd284, %rd105;
	shl.b64 	%rd286, %rd285, 3;
	add.s64 	%rd287, %rd9, %rd286;
	ld.global.f64 	%fd2155, [%rd287];
	add.f64 	%fd2156, %fd2586, %fd2155;
	st.global.f64 	[%rd287], %fd2156;
$L__BB0_94:
	setp.ge.u32 	%p93, %r228, %r25;
	add.s32 	%r87, %r80, 6;
	@%p93 bra 	$L__BB0_99;
	setp.ge.u32 	%p94, %r87, %r78;
	@%p94 bra 	$L__BB0_97;
	cvt.u64.u32 	%rd288, %r87;
	mad.lo.s64 	%rd289, %rd119, %rd288, %rd105;
	shl.b64 	%rd290, %rd289, 3;
	add.s64 	%rd291, %rd9, %rd290;
	ld.global.f64 	%fd2157, [%rd291];
	add.f64 	%fd2158, %fd2587, %fd2157;
	st.global.f64 	[%rd291], %fd2158;
$L__BB0_97:
	add.s32 	%r88, %r80, 7;
	setp.ge.u32 	%p95, %r88, %r78;
	@%p95 bra 	$L__BB0_99;
	cvt.u64.u32 	%rd292, %r88;
	mad.lo.s64 	%rd293, %rd119, %rd292, %rd105;
	shl.b64 	%rd294, %rd293, 3;
	add.s64 	%rd295, %rd9, %rd294;
	ld.global.f64 	%fd2159, [%rd295];
	add.f64 	%fd2160, %fd2588, %fd2159;
	st.global.f64 	[%rd295], %fd2160;
$L__BB0_99:
	setp.eq.s32 	%p96, %r79, 0;
	// begin inline asm
	mov.b64 {%r230,%r231}, %fd2561;
	// end inline asm
	shfl.sync.idx.b32	%r233|%p97, %r231, %r81, 31, -1;
	shfl.sync.idx.b32	%r232|%p98, %r230, %r81, 31, -1;
	// begin inline asm
	mov.b64 %fd2597, {%r232,%r233};
	// end inline asm
	// begin inline asm
	mov.b64 {%r234,%r235}, %fd2562;
	// end inline asm
	shfl.sync.idx.b32	%r237|%p99, %r235, %r81, 31, -1;
	shfl.sync.idx.b32	%r236|%p100, %r234, %r81, 31, -1;
	// begin inline asm
	mov.b64 %fd2598, {%r236,%r237};
	// end inline asm
	// begin inline asm
	mov.b64 {%r238,%r239}, %fd2563;
	// end inline asm
	shfl.sync.idx.b32	%r241|%p101, %r239, %r81, 31, -1;
	shfl.sync.idx.b32	%r240|%p102, %r238, %r81, 31, -1;
	// begin inline asm
	mov.b64 %fd2599, {%r240,%r241};
	// end inline asm
	// begin inline asm
	mov.b64 {%r242,%r243}, %fd2564;
	// end inline asm
	shfl.sync.idx.b32	%r245|%p103, %r243, %r81, 31, -1;
	shfl.sync.idx.b32	%r244|%p104, %r242, %r81, 31, -1;
	// begin inline asm
	mov.b64 %fd2600, {%r244,%r245};
	// end inline asm
	mov.f64 	%fd2593, %fd2557;
	mov.f64 	%fd2594, %fd2558;
	mov.f64 	%fd2595, %fd2559;
	mov.f64 	%fd2596, %fd2560;
	@%p96 bra 	$L__BB0_101;
	mov.f64 	%fd2593, %fd2597;
	mov.f64 	%fd2594, %fd2598;
	mov.f64 	%fd2595, %fd2599;
	mov.f64 	%fd2596, %fd2600;
	mov.f64 	%fd2597, %fd2557;
	mov.f64 	%fd2598, %fd2558;
	mov.f64 	%fd2599, %fd2559;
	mov.f64 	%fd2600, %fd2560;
$L__BB0_101:
	cvt.u32.u64 	%r246, %rd104;
	setp.ge.u32 	%p105, %r246, %r25;
	or.b32  	%r89, %r80, 16;
	cvt.u64.u32 	%rd296, %r89;
	mad.lo.s64 	%rd297, %rd119, %rd296, %rd104;
	shl.b64 	%rd298, %rd297, 3;
	add.s64 	%rd108, %rd9, %rd298;
	@%p105 bra 	$L__BB0_106;
	setp.ge.u32 	%p106, %r89, %r78;
	@%p106 bra 	$L__BB0_104;
	ld.global.f64 	%fd2169, [%rd108];
	add.f64 	%fd2170, %fd2593, %fd2169;
	st.global.f64 	[%rd108], %fd2170;
$L__BB0_104:
	add.s32 	%r90, %r80, 17;
	setp.ge.u32 	%p107, %r90, %r78;
	@%p107 bra 	$L__BB0_106;
	cvt.u64.u32 	%rd299, %r90;
	mad.lo.s64 	%rd300, %rd119, %rd299, %rd104;
	shl.b64 	%rd301, %rd300, 3;
	add.s64 	%rd302, %rd9, %rd301;
	ld.global.f64 	%fd2171, [%rd302];
	add.f64 	%fd2172, %fd2594, %fd2171;
	st.global.f64 	[%rd302], %fd2172;
$L__BB0_106:
	setp.ge.u32 	%p108, %r246, %r25;
	add.s32 	%r91, %r80, 18;
	cvt.u64.u32 	%rd303, %r91;
	mad.lo.s64 	%rd304, %rd119, %rd303, %rd104;
	shl.b64 	%rd305, %rd304, 3;
	add.s64 	%rd109, %rd9, %rd305;
	@%p108 bra 	$L__BB0_111;
	setp.ge.u32 	%p109, %r91, %r78;
	@%p109 bra 	$L__BB0_109;
	ld.global.f64 	%fd2173, [%rd109];
	add.f64 	%fd2174, %fd2595, %fd2173;
	st.global.f64 	[%rd109], %fd2174;
$L__BB0_109:
	add.s32 	%r92, %r80, 19;
	setp.ge.u32 	%p110, %r92, %r78;
	@%p110 bra 	$L__BB0_111;
	cvt.u64.u32 	%rd306, %r92;
	mad.lo.s64 	%rd307, %rd119, %rd306, %rd104;
	shl.b64 	%rd308, %rd307, 3;
	add.s64 	%rd309, %rd9, %rd308;
	ld.global.f64 	%fd2175, [%rd309];
	add.f64 	%fd2176, %fd2596, %fd2175;
	st.global.f64 	[%rd309], %fd2176;
$L__BB0_111:
	cvt.u32.u64 	%r248, %rd105;
	setp.ge.u32 	%p111, %r248, %r25;
	add.s32 	%r93, %r80, 20;
	@%p111 bra 	$L__BB0_116;
	setp.ge.u32 	%p112, %r93, %r78;
	@%p112 bra 	$L__BB0_114;
	cvt.u64.u32 	%rd310, %r93;
	mad.lo.s64 	%rd311, %rd119, %rd310, %rd105;
	shl.b64 	%rd312, %rd311, 3;
	add.s64 	%rd313, %rd9, %rd312;
	ld.global.f64 	%fd2177, [%rd313];
	add.f64 	%fd2178, %fd2597, %fd2177;
	st.global.f64 	[%rd313], %fd2178;
$L__BB0_114:
	add.s32 	%r94, %r80, 21;
	setp.ge.u32 	%p113, %r94, %r78;
	@%p113 bra 	$L__BB0_116;
	cvt.u64.u32 	%rd314, %r94;
	mad.lo.s64 	%rd315, %rd119, %rd314, %rd105;
	shl.b64 	%rd316, %rd315, 3;
	add.s64 	%rd317, %rd9, %rd316;
	ld.global.f64 	%fd2179, [%rd317];
	add.f64 	%fd2180, %fd2598, %fd2179;
	st.global.f64 	[%rd317], %fd2180;
$L__BB0_116:
	setp.ge.u32 	%p114, %r248, %r25;
	add.s32 	%r95, %r80, 22;
	@%p114 bra 	$L__BB0_121;
	setp.ge.u32 	%p115, %r95, %r78;
	@%p115 bra 	$L__BB0_119;
	cvt.u64.u32 	%rd318, %r95;
	mad.lo.s64 	%rd319, %rd119, %rd318, %rd105;
	shl.b64 	%rd320, %rd319, 3;
	add.s64 	%rd321, %rd9, %rd320;
	ld.global.f64 	%fd2181, [%rd321];
	add.f64 	%fd2182, %fd2599, %fd2181;
	st.global.f64 	[%rd321], %fd2182;
$L__BB0_119:
	add.s32 	%r96, %r80, 23;
	setp.ge.u32 	%p116, %r96, %r78;
	@%p116 bra 	$L__BB0_121;
	cvt.u64.u32 	%rd322, %r96;
	mad.lo.s64 	%rd323, %rd119, %rd322, %rd105;
	shl.b64 	%rd324, %rd323, 3;
	add.s64 	%rd325, %rd9, %rd324;
	ld.global.f64 	%fd2183, [%rd325];
	add.f64 	%fd2184, %fd2600, %fd2183;
	st.global.f64 	[%rd325], %fd2184;
$L__BB0_121:
	cvt.u32.u64 	%r266, %rd104;
	setp.eq.s32 	%p117, %r79, 0;
	add.s32 	%r97, %r266, 16;
	xor.b32  	%r267, %r97, 1;
	cvt.u64.u32 	%rd110, %r267;
	// begin inline asm
	mov.b64 {%r250,%r251}, %fd2569;
	// end inline asm
	shfl.sync.idx.b32	%r253|%p118, %r251, %r81, 31, -1;
	shfl.sync.idx.b32	%r252|%p119, %r250, %r81, 31, -1;
	// begin inline asm
	mov.b64 %fd2605, {%r252,%r253};
	// end inline asm
	// begin inline asm
	mov.b64 {%r254,%r255}, %fd2570;
	// end inline asm
	shfl.sync.idx.b32	%r257|%p120, %r255, %r81, 31, -1;
	shfl.sync.idx.b32	%r256|%p121, %r254, %r81, 31, -1;
	// begin inline asm
	mov.b64 %fd2606, {%r256,%r257};
	// end inline asm
	// begin inline asm
	mov.b64 {%r258,%r259}, %fd2571;
	// end inline asm
	shfl.sync.idx.b32	%r261|%p122, %r259, %r81, 31, -1;
	shfl.sync.idx.b32	%r260|%p123, %r258, %r81, 31, -1;
	// begin inline asm
	mov.b64 %fd2607, {%r260,%r261};
	// end inline asm
	// begin inline asm
	mov.b64 {%r262,%r263}, %fd2572;
	// end inline asm
	shfl.sync.idx.b32	%r265|%p124, %r263, %r81, 31, -1;
	shfl.sync.idx.b32	%r264|%p125, %r262, %r81, 31, -1;
	// begin inline asm
	mov.b64 %fd2608, {%r264,%r265};
	// end inline asm
	mov.f64 	%fd2601, %fd2565;
	mov.f64 	%fd2602, %fd2566;
	mov.f64 	%fd2603, %fd2567;
	mov.f64 	%fd2604, %fd2568;
	@%p117 bra 	$L__BB0_123;
	mov.f64 	%fd2601, %fd2605;
	mov.f64 	%fd2602, %fd2606;
	mov.f64 	%fd2603, %fd2607;
	mov.f64 	%fd2604, %fd2608;
	mov.f64 	%fd2605, %fd2565;
	mov.f64 	%fd2606, %fd2566;
	mov.f64 	%fd2607, %fd2567;
	mov.f64 	%fd2608, %fd2568;
$L__BB0_123:
	setp.ge.u32 	%p126, %r97, %r25;
	@%p126 bra 	$L__BB0_132;
	setp.ge.u32 	%p127, %r80, %r78;
	@%p127 bra 	$L__BB0_126;
	ld.global.f64 	%fd2193, [%rd106+128];
	add.f64 	%fd2194, %fd2601, %fd2193;
	st.global.f64 	[%rd106+128], %fd2194;
$L__BB0_126:
	add.s32 	%r98, %r80, 1;
	setp.ge.u32 	%p128, %r98, %r78;
	@%p128 bra 	$L__BB0_128;
	cvt.u64.u32 	%rd326, %r98;
	mad.lo.s64 	%rd327, %rd119, %rd326, %rd104;
	shl.b64 	%rd328, %rd327, 3;
	add.s64 	%rd329, %rd9, %rd328;
	ld.global.f64 	%fd2195, [%rd329+128];
	add.f64 	%fd2196, %fd2602, %fd2195;
	st.global.f64 	[%rd329+128], %fd2196;
$L__BB0_128:
	setp.ge.u32 	%p129, %r83, %r78;
	@%p129 bra 	$L__BB0_130;
	ld.global.f64 	%fd2197, [%rd107+128];
	add.f64 	%fd2198, %fd2603, %fd2197;
	st.global.f64 	[%rd107+128], %fd2198;
$L__BB0_130:
	add.s32 	%r99, %r80, 3;
	setp.ge.u32 	%p130, %r99, %r78;
	@%p130 bra 	$L__BB0_132;
	cvt.u64.u32 	%rd330, %r99;
	mad.lo.s64 	%rd331, %rd119, %rd330, %rd104;
	shl.b64 	%rd332, %rd331, 3;
	add.s64 	%rd333, %rd9, %rd332;
	ld.global.f64 	%fd2199, [%rd333+128];
	add.f64 	%fd2200, %fd2604, %fd2199;
	st.global.f64 	[%rd333+128], %fd2200;
$L__BB0_132:
	cvt.u32.u64 	%r268, %rd110;
	setp.ge.u32 	%p131, %r268, %r25;
	@%p131 bra 	$L__BB0_141;
	setp.ge.u32 	%p132, %r85, %r78;
	@%p132 bra 	$L__BB0_135;
	cvt.u64.u32 	%rd334, %r85;
	mad.lo.s64 	%rd335, %rd119, %rd334, %rd110;
	shl.b64 	%rd336, %rd335, 3;
	add.s64 	%rd337, %rd9, %rd336;
	ld.global.f64 	%fd2201, [%rd337];
	add.f64 	%fd2202, %fd2605, %fd2201;
	st.global.f64 	[%rd337], %fd2202;
$L__BB0_135:
	add.s32 	%r100, %r80, 5;
	setp.ge.u32 	%p133, %r100, %r78;
	@%p133 bra 	$L__BB0_137;
	cvt.u64.u32 	%rd338, %r100;
	mad.lo.s64 	%rd339, %rd119, %rd338, %rd110;
	shl.b64 	%rd340, %rd339, 3;
	add.s64 	%rd341, %rd9, %rd340;
	ld.global.f64 	%fd2203, [%rd341];
	add.f64 	%fd2204, %fd2606, %fd2203;
	st.global.f64 	[%rd341], %fd2204;
$L__BB0_137:
	setp.ge.u32 	%p134, %r87, %r78;
	@%p134 bra 	$L__BB0_139;
	cvt.u64.u32 	%rd342, %r87;
	mad.lo.s64 	%rd343, %rd119, %rd342, %rd110;
	shl.b64 	%rd344, %rd343, 3;
	add.s64 	%rd345, %rd9, %rd344;
	ld.global.f64 	%fd2205, [%rd345];
	add.f64 	%fd2206, %fd2607, %fd2205;
	st.global.f64 	[%rd345], %fd2206;
$L__BB0_139:
	add.s32 	%r101, %r80, 7;
	setp.ge.u32 	%p135, %r101, %r78;
	@%p135 bra 	$L__BB0_141;
	cvt.u64.u32 	%rd346, %r101;
	mad.lo.s64 	%rd347, %rd119, %rd346, %rd110;
	shl.b64 	%rd348, %rd347, 3;
	add.s64 	%rd349, %rd9, %rd348;
	ld.global.f64 	%fd2207, [%rd349];
	add.f64 	%fd2208, %fd2608, %fd2207;
	st.global.f64 	[%rd349], %fd2208;
$L__BB0_141:
	setp.eq.s32 	%p136, %r79, 0;
	// begin inline asm
	mov.b64 {%r269,%r270}, %fd2577;
	// end inline asm
	shfl.sync.idx.b32	%r272|%p137, %r270, %r81, 31, -1;
	shfl.sync.idx.b32	%r271|%p138, %r269, %r81, 31, -1;
	// begin inline asm
	mov.b64 %fd2613, {%r271,%r272};
	// end inline asm
	// begin inline asm
	mov.b64 {%r273,%r274}, %fd2578;
	// end inline asm
	shfl.sync.idx.b32	%r276|%p139, %r274, %r81, 31, -1;
	shfl.sync.idx.b32	%r275|%p140, %r273, %r81, 31, -1;
	// begin inline asm
	mov.b64 %fd2614, {%r275,%r276};
	// end inline asm
	// begin inline asm
	mov.b64 {%r277,%r278}, %fd2579;
	// end inline asm
	shfl.sync.idx.b32	%r280|%p141, %r278, %r81, 31, -1;
	shfl.sync.idx.b32	%r279|%p142, %r277, %r81, 31, -1;
	// begin inline asm
	mov.b64 %fd2615, {%r279,%r280};
	// end inline asm
	// begin inline asm
	mov.b64 {%r281,%r282}, %fd2584;
	// end inline asm
	shfl.sync.idx.b32	%r284|%p143, %r282, %r81, 31, -1;
	shfl.sync.idx.b32	%r283|%p144, %r281, %r81, 31, -1;
	// begin inline asm
	mov.b64 %fd2616, {%r283,%r284};
	// end inline asm
	mov.f64 	%fd2609, %fd2573;
	mov.f64 	%fd2610, %fd2574;
	mov.f64 	%fd2611, %fd2575;
	mov.f64 	%fd2612, %fd2576;
	@%p136 bra 	$L__BB0_143;
	mov.f64 	%fd2609, %fd2613;
	mov.f64 	%fd2610, %fd2614;
	mov.f64 	%fd2611, %fd2615;
	mov.f64 	%fd2612, %fd2616;
	mov.f64 	%fd2613, %fd2573;
	mov.f64 	%fd2614, %fd2574;
	mov.f64 	%fd2615, %fd2575;
	mov.f64 	%fd2616, %fd2576;
$L__BB0_143:
	setp.ge.u32 	%p145, %r97, %r25;
	@%p145 bra 	$L__BB0_152;
	setp.ge.u32 	%p146, %r89, %r78;
	@%p146 bra 	$L__BB0_146;
	ld.global.f64 	%fd2217, [%rd108+128];
	add.f64 	%fd2218, %fd2609, %fd2217;
	st.global.f64 	[%rd108+128], %fd2218;
$L__BB0_146:
	add.s32 	%r102, %r80, 17;
	setp.ge.u32 	%p147, %r102, %r78;
	@%p147 bra 	$L__BB0_148;
	cvt.u64.u32 	%rd350, %r102;
	mad.lo.s64 	%rd351, %rd119, %rd350, %rd104;
	shl.b64 	%rd352, %rd351, 3;
	add.s64 	%rd353, %rd9, %rd352;
	ld.global.f64 	%fd2219, [%rd353+128];
	add.f64 	%fd2220, %fd2610, %fd2219;
	st.global.f64 	[%rd353+128], %fd2220;
$L__BB0_148:
	setp.ge.u32 	%p148, %r91, %r78;
	@%p148 bra 	$L__BB0_150;
	ld.global.f64 	%fd2221, [%rd109+128];
	add.f64 	%fd2222, %fd2611, %fd2221;
	st.global.f64 	[%rd109+128], %fd2222;
$L__BB0_150:
	add.s32 	%r103, %r80, 19;
	setp.ge.u32 	%p149, %r103, %r78;
	@%p149 bra 	$L__BB0_152;
	cvt.u64.u32 	%rd354, %r103;
	mad.lo.s64 	%rd355, %rd119, %rd354, %rd104;
	shl.b64 	%rd356, %rd355, 3;
	add.s64 	%rd357, %rd9, %rd356;
	ld.global.f64 	%fd2223, [%rd357+128];
	add.f64 	%fd2224, %fd2612, %fd2223;
	st.global.f64 	[%rd357+128], %fd2224;
$L__BB0_152:
	cvt.u32.u64 	%r285, %rd110;
	setp.ge.u32 	%p150, %r285, %r25;
	@%p150 bra 	$L__BB0_161;
	setp.ge.u32 	%p151, %r93, %r78;
	@%p151 bra 	$L__BB0_155;
	cvt.u64.u32 	%rd358, %r93;
	mad.lo.s64 	%rd359, %rd119, %rd358, %rd110;
	shl.b64 	%rd360, %rd359, 3;
	add.s64 	%rd361, %rd9, %rd360;
	ld.global.f64 	%fd2225, [%rd361];
	add.f64 	%fd2226, %fd2613, %fd2225;
	st.global.f64 	[%rd361], %fd2226;
$L__BB0_155:
	add.s32 	%r104, %r80, 21;
	setp.ge.u32 	%p152, %r104, %r78;
	@%p152 bra 	$L__BB0_157;
	cvt.u64.u32 	%rd362, %r104;
	mad.lo.s64 	%rd363, %rd119, %rd362, %rd110;
	shl.b64 	%rd364, %rd363, 3;
	add.s64 	%rd365, %rd9, %rd364;
	ld.global.f64 	%fd2227, [%rd365];
	add.f64 	%fd2228, %fd2614, %fd2227;
	st.global.f64 	[%rd365], %fd2228;
$L__BB0_157:
	setp.ge.u32 	%p153, %r95, %r78;
	@%p153 bra 	$L__BB0_159;
	cvt.u64.u32 	%rd366, %r95;
	mad.lo.s64 	%rd367, %rd119, %rd366, %rd110;
	shl.b64 	%rd368, %rd367, 3;
	add.s64 	%rd369, %rd9, %rd368;
	ld.global.f64 	%fd2229, [%rd369];
	add.f64 	%fd2230, %fd2615, %fd2229;
	st.global.f64 	[%rd369], %fd2230;
$L__BB0_159:
	add.s32 	%r105, %r80, 23;
	setp.ge.u32 	%p154, %r105, %r78;
	@%p154 bra 	$L__BB0_161;
	cvt.u64.u32 	%rd370, %r105;
	mad.lo.s64 	%rd371, %rd119, %rd370, %rd110;
	shl.b64 	%rd372, %rd371, 3;
	add.s64 	%rd373, %rd9, %rd372;
	ld.global.f64 	%fd2231, [%rd373];
	add.f64 	%fd2232, %fd2616, %fd2231;
	st.global.f64 	[%rd373], %fd2232;
$L__BB0_161:
	ret;

}


// ===== COMPILED SASS (sm_100) =====

	.target	sm_100

	.elftype	@"ET_EXEC"


//--------------------- .note.nv.tkinfo           --------------------------
	.section	.note.nv.tkinfo,"",@"SHT_NOTE"
	.sectionflags	@"SHF_NOTE_NV_TKINFO"
	.tkinfo
        /*0018*/ 	.word	0x00000002
        /*0030*/ 	.string	""
        /*0030*/ 	.string	"ptxas"
        /*0030*/ 	.string	"Cuda compilation tools, release 13.0, V13.0.88"
        /*0030*/ 	.string	"Build cuda_13.0.r13.0/compiler.36424714_0"
        /*0030*/ 	.string	"-arch sm_100 -m 64 "



//--------------------- .note.nv.cuinfo           --------------------------
	.section	.note.nv.cuinfo,"",@"SHT_NOTE"
	.sectionflags	@"SHF_NOTE_NV_CUINFO"
        /*0018*/ 	.short	0x0002
        /*001a*/ 	.short	0x0064
        /*001c*/ 	.short	0x0082
	.zero		2


//--------------------- .nv.info                  --------------------------
	.section	.nv.info,"",@"SHT_CUDA_INFO"
	.align	4


	//----- nvinfo : EIATTR_REGCOUNT
	.align		4
        /*0000*/ 	.byte	0x04, 0x2f
        /*0002*/ 	.short	(.L_10 - .L_9)
	.align		4
.L_9:
        /*0004*/ 	.word	index@(_Z12dgemm_kernelPKdS0_Pdmmmbbmmmh)
        /*0008*/ 	.word	0x00000080


	//----- nvinfo : EIATTR_FRAME_SIZE
	.align		4
.L_10:
        /*000c*/ 	.byte	0x04, 0x11
        /*000e*/ 	.short	(.L_12 - .L_11)
	.align		4
.L_11:
        /*0010*/ 	.word	index@(_Z12dgemm_kernelPKdS0_Pdmmmbbmmmh)
        /*0014*/ 	.word	0x00000008


	//----- nvinfo : EIATTR_MIN_STACK_SIZE
	.align		4
.L_12:
        /*0018*/ 	.byte	0x04, 0x12
        /*001a*/ 	.short	(.L_14 - .L_13)
	.align		4
.L_13:
        /*001c*/ 	.word	index@(_Z12dgemm_kernelPKdS0_Pdmmmbbmmmh)
        /*0020*/ 	.word	0x00000008
.L_14:


//--------------------- .nv.compat                --------------------------
	.section	.nv.compat,"",@"SHT_CUDA_COMPAT_INFO"
	.align	4
        /*0000*/ 	.byte	0x02, 0x09, 0x00, 0x00, 0x02, 0x02, 0x01, 0x00, 0x02, 0x05, 0x05, 0x00, 0x03, 0x07, 0x01, 0x01
        /*0010*/ 	.byte	0x02, 0x03, 0x00, 0x00, 0x02, 0x06, 0x01, 0x00, 0x04, 0x0b, 0x08, 0x00, 0x01, 0x00, 0x00, 0x00
        /*0020*/ 	.byte	0x00, 0x00, 0x00, 0x00


//--------------------- .nv.info._Z12dgemm_kernelPKdS0_Pdmmmbbmmmh --------------------------
	.section	.nv.info._Z12dgemm_kernelPKdS0_Pdmmmbbmmmh,"",@"SHT_CUDA_INFO"
	.sectionflags	@""
	.align	4


	//----- nvinfo : EIATTR_CUDA_API_VERSION
	.align		4
        /*0000*/ 	.byte	0x04, 0x37
        /*0002*/ 	.short	(.L_16 - .L_15)
.L_15:
        /*0004*/ 	.word	0x00000082


	//----- nvinfo : EIATTR_KPARAM_INFO
	.align		4
.L_16:
        /*0008*/ 	.byte	0x04, 0x17
        /*000a*/ 	.short	(.L_18 - .L_17)
.L_17:
        /*000c*/ 	.word	0x00000000
        /*0010*/ 	.short	0x000b
        /*0012*/ 	.short	0x0050
        /*0014*/ 	.byte	0x00, 0xf0, 0x05, 0x00


	//----- nvinfo : EIATTR_KPARAM_INFO
	.align		4
.L_18:
        /*0018*/ 	.byte	0x04, 0x17
        /*001a*/ 	.short	(.L_20 - .L_19)
.L_19:
        /*001c*/ 	.word	0x00000000
        /*0020*/ 	.short	0x000a
        /*0022*/ 	.short	0x0048
        /*0024*/ 	.byte	0x00, 0xf0, 0x21, 0x00


	//----- nvinfo : EIATTR_KPARAM_INFO
	.align		4
.L_20:
        /*0028*/ 	.byte	0x04, 0x17
        /*002a*/ 	.short	(.L_22 - .L_21)
.L_21:
        /*002c*/ 	.word	0x00000000
        /*0030*/ 	.short	0x0009
        /*0032*/ 	.short	0x0040
        /*0034*/ 	.byte	0x00, 0xf0, 0x21, 0x00


	//----- nvinfo : EIATTR_KPARAM_INFO
	.align		4
.L_22:
        /*0038*/ 	.byte	0x04, 0x17
        /*003a*/ 	.short	(.L_24 - .L_23)
.L_23:
        /*003c*/ 	.word	0x00000000
        /*0040*/ 	.short	0x0008
        /*0042*/ 	.short	0x0038
        /*0044*/ 	.byte	0x00, 0xf0, 0x21, 0x00


	//----- nvinfo : EIATTR_KPARAM_INFO
	.align		4
.L_24:
        /*0048*/ 	.byte	0x04, 0x17
        /*004a*/ 	.short	(.L_26 - .L_25)
.L_25:
        /*004c*/ 	.word	0x00000000
        /*0050*/ 	.short	0x0007
        /*0052*/ 	.short	0x0031
        /*0054*/ 	.byte	0x00, 0xf0, 0x05, 0x00


	//----- nvinfo : EIATTR_KPARAM_INFO
	.align		4
.L_26:
        /*0058*/ 	.byte	0x04, 0x17
        /*005a*/ 	.short	(.L_28 - .L_27)
.L_27:
        /*005c*/ 	.word	0x00000000
        /*0060*/ 	.short	0x0006
        /*0062*/ 	.short	0x0030
        /*0064*/ 	.byte	0x00, 0xf0, 0x05, 0x00


	//----- nvinfo : EIATTR_KPARAM_INFO
	.align		4
.L_28:
        /*0068*/ 	.byte	0x04, 0x17
        /*006a*/ 	.short	(.L_30 - .L_29)
.L_29:
        /*006c*/ 	.word	0x00000000
        /*0070*/ 	.short	0x0005
        /*0072*/ 	.short	0x0028
        /*0074*/ 	.byte	0x00, 0xf0, 0x21, 0x00


	//----- nvinfo : EIATTR_KPARAM_INFO
	.align		4
.L_30:
        /*0078*/ 	.byte	0x04, 0x17
        /*007a*/ 	.short	(.L_32 - .L_31)
.L_31:
        /*007c*/ 	.word	0x00000000
        /*0080*/ 	.short	0x0004
        /*0082*/ 	.short	0x0020
        /*0084*/ 	.byte	0x00, 0xf0, 0x21, 0x00


	//----- nvinfo : EIATTR_KPARAM_INFO
	.align		4
.L_32:
        /*0088*/ 	.byte	0x04, 0x17
        /*008a*/ 	.short	(.L_34 - .L_33)
.L_33:
        /*008c*/ 	.word	0x00000000
        /*0090*/ 	.short	0x0003
        /*0092*/ 	.short	0x0018
        /*0094*/ 	.byte	0x00, 0xf0, 0x21, 0x00


	//----- nvinfo : EIATTR_KPARAM_INFO
	.align		4
.L_34:
        /*0098*/ 	.byte	0x04, 0x17
        /*009a*/ 	.short	(.L_36 - .L_35)
.L_35:
        /*009c*/ 	.word	0x00000000
        /*00a0*/ 	.short	0x0002
        /*00a2*/ 	.short	0x0010
        /*00a4*/ 	.byte	0x00, 0xf5, 0x21, 0x00


	//----- nvinfo : EIATTR_KPARAM_INFO
	.align		4
.L_36:
        /*00a8*/ 	.byte	0x04, 0x17
        /*00aa*/ 	.short	(.L_38 - .L_37)
.L_37:
        /*00ac*/ 	.word	0x00000000
        /*00b0*/ 	.short	0x0001
        /*00b2*/ 	.short	0x0008
        /*00b4*/ 	.byte	0x00, 0xf5, 0x21, 0x00


	//----- nvinfo : EIATTR_KPARAM_INFO
	.align		4
.L_38:
        /*00b8*/ 	.byte	0x04, 0x17
        /*00ba*/ 	.short	(.L_40 - .L_39)
.L_39:
        /*00bc*/ 	.word	0x00000000
        /*00c0*/ 	.short	0x0000
        /*00c2*/ 	.short	0x0000
        /*00c4*/ 	.byte	0x00, 0xf5, 0x21, 0x00


	//----- nvinfo : EIATTR_SPARSE_MMA_MASK
	.align		4
.L_40:
        /*00c8*/ 	.byte	0x03, 0x50
        /*00ca*/ 	.short	0x0000


	//----- nvinfo : EIATTR_MAXREG_COUNT
	.align		4
        /*00cc*/ 	.byte	0x03, 0x1b
        /*00ce*/ 	.short	0x0080


	//----- nvinfo : EIATTR_NUM_BARRIERS
	.align		4
        /*00d0*/ 	.byte	0x02, 0x4c
        /*00d2*/ 	.byte	0x01
	.zero		1


	//----- nvinfo : EIATTR_EXTERNS
	.align		4
        /*00d4*/ 	.byte	0x04, 0x0f
        /*00d6*/ 	.short	(.L_42 - .L_41)


	//   ....[0]....
	.align		4
.L_41:
        /*00d8*/ 	.word	index@(__assertfail)


	//----- nvinfo : EIATTR_ANNOTATIONS
	.align		4
.L_42:
        /*00dc*/ 	.byte	0x04, 0x55
        /*00de*/ 	.short	(.L_44 - .L_43)


	//   ....[0]....
.L_43:
        /*00e0*/ 	.word	0x00000001
        /*00e4*/ 	.byte	0x70, 0x38, 0x00, 0x00, 0x01, 0x00, 0x00, 0x00, 0xb0, 0x38, 0x00, 0x00, 0x01, 0x00, 0x00, 0x00
        /*00f4*/ 	.byte	0x90, 0x45, 0x00, 0x00, 0x01, 0x00, 0x00, 0x00, 0xc0, 0x45, 0x00, 0x00, 0x01, 0x00, 0x00, 0x00
        /*0104*/ 	.byte	0x40, 0x58, 0x00, 0x00, 0x01, 0x00, 0x00, 0x00, 0xd0, 0x67, 0x00, 0x00, 0x01, 0x00, 0x00, 0x00
        /*0114*/ 	.byte	0x10, 0x68, 0x00, 0x00


	//----- nvinfo : EIATTR_MERCURY_ISA_VERSION
	.align		4
.L_44:
        /*0118*/ 	.byte	0x03, 0x5f
        /*011a*/ 	.short	0x0101


	//----- nvinfo : EIATTR_COOP_GROUP_MASK_REGIDS
	.align		4
        /*011c*/ 	.byte	0x04, 0x29
        /*011e*/ 	.short	(.L_46 - .L_45)


	//   ....[0]....
.L_45:
        /*0120*/ 	.word	0xffffffff


	//   ....[1]....
        /*0124*/ 	.word	0xffffffff


	//   ....[2]....
        /*0128*/ 	.word	0xffffffff


	//   ....[3]....
        /*012c*/ 	.word	0xffffffff


	//   ....[4]....
        /*0130*/ 	.word	0xffffffff


	//   ....[5]....
        /*0134*/ 	.word	0xffffffff


	//   ....[6]....
        /*0138*/ 	.word	0xffffffff


	//   ....[7]....
        /*013c*/ 	.word	0xffffffff


	//   ....[8]....
        /*0140*/ 	.word	0xffffffff


	//   ....[9]....
        /*0144*/ 	.word	0xffffffff


	//   ....[10]....
        /*0148*/ 	.word	0xffffffff


	//   ....[11]....
        /*014c*/ 	.word	0xffffffff


	//   ....[12]....
        /*0150*/ 	.word	0xffffffff


	//   ....[13]....
        /*0154*/ 	.word	0xffffffff


	//   ....[14]....
        /*0158*/ 	.word	0xffffffff


	//   ....[15]....
        /*015c*/ 	.word	0xffffffff


	//   ....[16]....
        /*0160*/ 	.word	0xffffffff


	//   ....[17]....
        /*0164*/ 	.word	0xffffffff


	//   ....[18]....
        /*0168*/ 	.word	0xffffffff


	//   ....[19]....
        /*016c*/ 	.word	0xffffffff


	//   ....[20]....
        /*0170*/ 	.word	0xffffffff


	//   ....[21]....
        /*0174*/ 	.word	0xffffffff


	//   ....[22]....
        /*0178*/ 	.word	0xffffffff


	//   ....[23]....
        /*017c*/ 	.word	0xffffffff


	//   ....[24]....
        /*0180*/ 	.word	0xffffffff


	//   ....[25]....
        /*0184*/ 	.word	0xffffffff


	//   ....[26]....
        /*0188*/ 	.word	0xffffffff


	//   ....[27]....
        /*018c*/ 	.word	0xffffffff


	//   ....[28]....
        /*0190*/ 	.word	0xffffffff


	//   ....[29]....
        /*0194*/ 	.word	0xffffffff


	//   ....[30]....
        /*0198*/ 	.word	0xffffffff


	//   ....[31]....
        /*019c*/ 	.word	0xffffffff


	//   ....[32]....
        /*01a0*/ 	.word	0x0500000f


	//   ....[33]....
        /*01a4*/ 	.word	0x0500000f


	//   ....[34]....
        /*01a8*/ 	.word	0x0500000f


	//   ....[35]....
        /*01ac*/ 	.word	0x0500000f


	//   ....[36]....
        /*01b0*/ 	.word	0x0500000f


	//   ....[37]....
        /*01b4*/ 	.word	0x0500000f


	//   ....[38]....
        /*01b8*/ 	.word	0x0500000f


	//   ....[39]....
        /*01bc*/ 	.word	0x0500000f


	//   ....[40]....
        /*01c0*/ 	.word	0x0500000f


	//   ....[41]....
        /*01c4*/ 	.word	0x0500000f


	//   ....[42]....
        /*01c8*/ 	.word	0x0500000f


	//   ....[43]....
        /*01cc*/ 	.word	0x0500000f


	//   ....[44]....
        /*01d0*/ 	.word	0x0500000f


	//   ....[45]....
        /*01d4*/ 	.word	0x0500000f


	//   ....[46]....
        /*01d8*/ 	.word	0x0500000f


	//   ....[47]....
        /*01dc*/ 	.word	0x0500000f


	//   ....[48]....
        /*01e0*/ 	.word	0x0500000f


	//   ....[49]....
        /*01e4*/ 	.word	0x0500000f


	//   ....[50]....
        /*01e8*/ 	.word	0x0500000f


	//   ....[51]....
        /*01ec*/ 	.word	0x0500000f


	//   ....[52]....
        /*01f0*/ 	.word	0x0500000f


	//   ....[53]....
        /*01f4*/ 	.word	0x0500000f


	//   ....[54]....
        /*01f8*/ 	.word	0x0500000f


	//   ....[55]....
        /*01fc*/ 	.word	0x0500000f


	//   ....[56]....
        /*0200*/ 	.word	0x0500000f


	//   ....[57]....
        /*0204*/ 	.word	0x0500000f


	//   ....[58]....
        /*0208*/ 	.word	0x0500000f


	//   ....[59]....
        /*020c*/ 	.word	0x0500000f


	//   ....[60]....
        /*0210*/ 	.word	0x0500000f


	//   ....[61]....
        /*0214*/ 	.word	0x0500000f


	//   ....[62]....
        /*0218*/ 	.word	0x0500000f


	//   ....[63]....
        /*021c*/ 	.word	0x0500000f


	//----- nvinfo : EIATTR_COOP_GROUP_INSTR_OFFSETS
	.align		4
.L_46:
        /*0220*/ 	.byte	0x04, 0x28
        /*0222*/ 	.short	(.L_48 - .L_47)


	//   ....[0]....
.L_47:
        /*0224*/ 	.word	0x00006a30


	//   ....[1]....
        /*0228*/ 	.word	0x00006a40


	//   ....[2]....
        /*022c*/ 	.word	0x00006a50


	//   ....[3]....
        /*0230*/ 	.word	0x00006a60


	//   ....[4]....
        /*0234*/ 	.word	0x00006a70


	//   ....[5]....
        /*0238*/ 	.word	0x00006a80


	//   ....[6]....
        /*023c*/ 	.word	0x00006a90


	//   ....[7]....
        /*0240*/ 	.word	0x00006ab0


	//   ....[8]....
        /*0244*/ 	.word	0x00007440


	//   ....[9]....
        /*0248*/ 	.word	0x00007450


	//   ....[10]....
        /*024c*/ 	.word	0x00007460


	//   ....[11]....
        /*0250*/ 	.word	0x00007470


	//   ....[12]....
        /*0254*/ 	.word	0x00007480


	//   ....[13]....
        /*0258*/ 	.word	0x00007490


	//   ....[14]....
        /*025c*/ 	.word	0x000074a0


	//   ....[15]....
        /*0260*/ 	.word	0x000074b0


	//   ....[16]....
        /*0264*/ 	.word	0x00007de0


	//   ....[17]....
        /*0268*/ 	.word	0x00007df0


	//   ....[18]....
        /*026c*/ 	.word	0x00007e00


	//   ....[19]....
        /*0270*/ 	.word	0x00007e10


	//   ....[20]....
        /*0274*/ 	.word	0x00007e20


	//   ....[21]....
        /*0278*/ 	.word	0x00007e30


	//   ....[22]....
        /*027c*/ 	.word	0x00007e40


	//   ....[23]....
        /*0280*/ 	.word	0x00007e60


	//   ....[24]....
        /*0284*/ 	.word	0x000086c0


	//   ....[25]....
        /*0288*/ 	.word	0x000086d0


	//   ....[26]....
        /*028c*/ 	.word	0x000086e0


	//   ....[27]....
        /*0290*/ 	.word	0x000086f0


	//   ....[28]....
        /*0294*/ 	.word	0x00008700


	//   ....[29]....
        /*0298*/ 	.word	0x00008710


	//   ....[30]....
        /*029c*/ 	.word	0x00008720


	//   ....[31]....
        /*02a0*/ 	.word	0x00008740


	//   ....[32]....
        /*02a4*/ 	.word	0x00008fc0


	//   ....[33]....
        /*02a8*/ 	.word	0x00009010


	//   ....[34]....
        /*02ac*/ 	.word	0x00009070


	//   ....[35]....
        /*02b0*/ 	.word	0x000090d0


	//   ....[36]....
        /*02b4*/ 	.word	0x00009130


	//   ....[37]....
        /*02b8*/ 	.word	0x00009190


	//   ....[38]....
        /*02bc*/ 	.word	0x000091f0


	//   ....[39]....
        /*02c0*/ 	.word	0x00009250


	//   ....[40]....
        /*02c4*/ 	.word	0x000092d0


	//   ....[41]....
        /*02c8*/ 	.word	0x00009350


	//   ....[42]....
        /*02cc*/ 	.word	0x000093a0


	//   ....[43]....
        /*02d0*/ 	.word	0x000093f0


	//   ....[44]....
        /*02d4*/ 	.word	0x00009440


	//   ....[45]....
        /*02d8*/ 	.word	0x00009490


	//   ....[46]....
        /*02dc*/ 	.word	0x000094f0


	//   ....[47]....
        /*02e0*/ 	.word	0x00009550


	//   ....[48]....
        /*02e4*/ 	.word	0x000095d0


	//   ....[49]....
        /*02e8*/ 	.word	0x00009650


	//   ....[50]....
        /*02ec*/ 	.word	0x000096b0


	//   ....[51]....
        /*02f0*/ 	.word	0x00009710


	//   ....[52]....
        /*02f4*/ 	.word	0x00009760


	//   ....[53]....
        /*02f8*/ 	.word	0x000097b0


	//   ....[54]....
        /*02fc*/ 	.word	0x00009810


	//   ....[55]....
        /*0300*/ 	.word	0x00009870


	//   ....[56]....
        /*0304*/ 	.word	0x000098f0


	//   ....[57]....
        /*0308*/ 	.word	0x00009970


	//   ....[58]....
        /*030c*/ 	.word	0x000099d0


	//   ....[59]....
        /*0310*/ 	.word	0x00009a30


	//   ....[60]....
        /*0314*/ 	.word	0x00009a90


	//   ....[61]....
        /*0318*/ 	.word	0x00009af0


	//   ....[62]....
        /*031c*/ 	.word	0x00009b50


	//   ....[63]....
        /*0320*/ 	.word	0x00009bb0


	//----- nvinfo : EIATTR_VRC_CTA_INIT_COUNT
	.align		4
.L_48:
        /*0324*/ 	.byte	0x02, 0x4a
	.zero		1
	.zero		1


	//----- nvinfo : EIATTR_SYSCALL_OFFSETS
	.align		4
        /*0328*/ 	.byte	0x04, 0x46
        /*032a*/ 	.short	(.L_50 - .L_49)


	//   ....[0]....
.L_49:
        /*032c*/ 	.word	0x00000170


	//   ....[1]....
        /*0330*/ 	.word	0x000004d0


	//   ....[2]....
        /*0334*/ 	.word	0x00000740


	//   ....[3]....
        /*0338*/ 	.word	0x00000c90


	//----- nvinfo : EIATTR_EXIT_INSTR_OFFSETS
	.align		4
.L_50:
        /*033c*/ 	.byte	0x04, 0x1c
        /*033e*/ 	.short	(.L_52 - .L_51)


	//   ....[0]....
.L_51:
        /*0340*/ 	.word	0x00000370


	//   ....[1]....
        /*0344*/ 	.word	0x00006920


	//   ....[2]....
        /*0348*/ 	.word	0x00008b60


	//   ....[3]....
        /*034c*/ 	.word	0x00008e90


	//   ....[4]....
        /*0350*/ 	.word	0x00008f70


	//----- nvinfo : EIATTR_MAX_THREADS
	.align		4
.L_52:
        /*0354*/ 	.byte	0x04, 0x05
        /*0356*/ 	.short	(.L_54 - .L_53)
.L_53:
        /*0358*/ 	.word	0x00000200
        /*035c*/ 	.word	0x00000001
        /*0360*/ 	.word	0x00000001


	//----- nvinfo : EIATTR_CRS_STACK_SIZE
	.align		4
.L_54:
        /*0364*/ 	.byte	0x04, 0x1e
        /*0366*/ 	.short	(.L_56 - .L_55)
.L_55:
        /*0368*/ 	.word	0x00000000


	//----- nvinfo : EIATTR_CBANK_PARAM_SIZE
	.align		4
.L_56:
        /*036c*/ 	.byte	0x03, 0x19
        /*036e*/ 	.short	0x0051


	//----- nvinfo : EIATTR_PARAM_CBANK
	.align		4
        /*0370*/ 	.byte	0x04, 0x0a
        /*0372*/ 	.short	(.L_58 - .L_57)
	.align		4
.L_57:
        /*0374*/ 	.word	index@(.nv.constant0._Z12dgemm_kernelPKdS0_Pdmmmbbmmmh)
        /*0378*/ 	.short	0x0380
        /*037a*/ 	.short	0x0051


	//----- nvinfo : EIATTR_SW_WAR
	.align		4
.L_58:
        /*037c*/ 	.byte	0x04, 0x36
        /*037e*/ 	.short	(.L_60 - .L_59)
.L_59:
        /*0380*/ 	.word	0x00000008
.L_60:


//--------------------- .nv.callgraph             --------------------------
	.section	.nv.callgraph,"",@"SHT_CUDA_CALLGRAPH"
	.align	4
	.sectionentsize	8
	.align		4
        /*0000*/ 	.word	0x00000000
	.align		4
        /*0004*/ 	.word	0xffffffff
	.align		4
        /*0008*/ 	.word	index@(_Z12dgemm_kernelPKdS0_Pdmmmbbmmmh)
	.align		4
        /*000c*/ 	.word	index@(__assertfail)
	.align		4
        /*0010*/ 	.word	0x00000000
	.align		4
        /*0014*/ 	.word	0xfffffffe
	.align		4
        /*0018*/ 	.word	0x00000000
	.align		4
        /*001c*/ 	.word	0xfffffffd
	.align		4
        /*0020*/ 	.word	0x00000000
	.align		4
        /*0024*/ 	.word	0xfffffffc


//--------------------- .nv.constant4             --------------------------
	.section	.nv.constant4,"a",@progbits
	.align	8
	.align		8
.nv.constant4:
        /*0000*/ 	.dword	__assertfail
	.align		8
        /*0008*/ 	.dword	__unnamed_1
	.align		8
        /*0010*/ 	.dword	__unnamed_2
	.align		8
        /*0018*/ 	.dword	__unnamed_3
	.align		8
        /*0020*/ 	.dword	__unnamed_4
	.align		8
        /*0028*/ 	.dword	$str
	.align		8
        /*0030*/ 	.dword	$str$1
	.align		8
        /*0038*/ 	.dword	$str$2
	.align		8
        /*0040*/ 	.dword	$str$3
	.align		8
        /*0048*/ 	.dword	$str$4


//--------------------- .text._Z12dgemm_kernelPKdS0_Pdmmmbbmmmh --------------------------
	.section	.text._Z12dgemm_kernelPKdS0_Pdmmmbbmmmh,"ax",@progbits
	.align	128
        .global         _Z12dgemm_kernelPKdS0_Pdmmmbbmmmh
        .type           _Z12dgemm_kernelPKdS0_Pdmmmbbmmmh,@function
        .size           _Z12dgemm_kernelPKdS0_Pdmmmbbmmmh,(.L_x_119 - _Z12dgemm_kernelPKdS0_Pdmmmbbmmmh)
        .other          _Z12dgemm_kernelPKdS0_Pdmmmbbmmmh,@"STO_CUDA_ENTRY STV_DEFAULT"
_Z12dgemm_kernelPKdS0_Pdmmmbbmmmh:
.text._Z12dgemm_kernelPKdS0_Pdmmmbbmmmh:
[----:B------:R-:W1:Y:S01]  /*0000*/  LDC R1, c[0x0][0x37c] ;  /* 0x0000df00ff017b82 */ /* 0x000e620000000800 */
[----:B------:R-:W2:Y:S01]  /*0010*/  LDCU UR36, c[0x0][0x364] ;  /* 0x00006c80ff2477ac */ /* 0x000ea20008000800 */
[----:B-1----:R-:W-:Y:S01]  /*0020*/  VIADD R1, R1, 0xfffffff8 ;  /* 0xfffffff801017836 */ /* 0x002fe20000000000 */
[----:B------:R-:W1:Y:S02]  /*0030*/  LDCU UR37, c[0x0][0x368] ;  /* 0x00006d00ff2577ac */ /* 0x000e640008000800 */
[----:B-1----:R-:W-:-:S04]  /*0040*/  UISETP.NE.AND UP0, UPT, UR37, 0x4, UPT ;  /* 0x000000042500788c */ /* 0x002fc8000bf05270 */
[----:B--2---:R-:W-:-:S04]  /*0050*/  UISETP.EQ.AND UP1, UPT, UR36, 0x4, !UP0 ;  /* 0x000000042400788c */ /* 0x004fc8000c722270 */
[----:B------:R-:W-:-:S05]  /*0060*/  UP2UR UR38, UPR, URZ, 0x2 ;  /* 0x00000002ff267883 */ /* 0x000fca0008000000 */
[----:B------:R-:W-:Y:S07]  /*0070*/  BRA.U UP1, `(.L_x_0) ;  /* 0x0000000101407547 */ /* 0x000fee000b800000 */
[----:B------:R-:W-:Y:S01]  /*0080*/  MOV R0, 0x0 ;  /* 0x0000000000007802 */ /* 0x000fe20000000f00 */
[----:B------:R-:W1:Y:S01]  /*0090*/  LDCU.64 UR4, c[0x4][0x28] ;  /* 0x01000500ff0477ac */ /* 0x000e620008000a00 */
[----:B------:R-:W-:Y:S02]  /*00a0*/  IMAD.MOV.U32 R8, RZ, RZ, 0x12b ;  /* 0x0000012bff087424 */ /* 0x000fe400078e00ff */
[----:B------:R2:W3:Y:S01]  /*00b0*/  LDC.64 R2, c[0x4][R0] ;  /* 0x0100000000027b82 */ /* 0x0004e20000000a00 */
[----:B------:R-:W4:Y:S01]  /*00c0*/  LDCU.64 UR6, c[0x4][0x30] ;  /* 0x01000600ff0677ac */ /* 0x000f220008000a00 */
[----:B------:R-:W-:Y:S02]  /*00d0*/  IMAD.MOV.U32 R12, RZ, RZ, 0x1 ;  /* 0x00000001ff0c7424 */ /* 0x000fe400078e00ff */
[----:B------:R-:W-:Y:S01]  /*00e0*/  IMAD.MOV.U32 R13, RZ, RZ, RZ ;  /* 0x000000ffff0d7224 */ /* 0x000fe200078e00ff */
[----:B------:R-:W5:Y:S01]  /*00f0*/  LDCU.64 UR8, c[0x4][0x20] ;  /* 0x01000400ff0877ac */ /* 0x000f620008000a00 */
[----:B-1----:R-:W-:-:S02]  /*0100*/  IMAD.U32 R4, RZ, RZ, UR4 ;  /* 0x00000004ff047e24 */ /* 0x002fc4000f8e00ff */
[----:B------:R-:W-:Y:S02]  /*0110*/  IMAD.U32 R5, RZ, RZ, UR5 ;  /* 0x00000005ff057e24 */ /* 0x000fe4000f8e00ff */
[----:B----4-:R-:W-:Y:S02]  /*0120*/  IMAD.U32 R6, RZ, RZ, UR6 ;  /* 0x00000006ff067e24 */ /* 0x010fe4000f8e00ff */
[----:B------:R-:W-:Y:S02]  /*0130*/  IMAD.U32 R7, RZ, RZ, UR7 ;  /* 0x00000007ff077e24 */ /* 0x000fe4000f8e00ff */
[----:B-----5:R-:W-:Y:S01]  /*0140*/  IMAD.U32 R10, RZ, RZ, UR8 ;  /* 0x00000008ff0a7e24 */ /* 0x020fe2000f8e00ff */
[----:B--2---:R-:W-:-:S07]  /*0150*/  MOV R11, UR9 ;  /* 0x00000009000b7c02 */ /* 0x004fce0008000f00 */
[----:B------:R-:W-:-:S07]  /*0160*/  LEPC R20, `(.L_x_0) ;  /* 0x000000001014794e */ /* 0x000fce0000000000 */
[----:B---3--:R-:W-:Y:S05]  /*0170*/  CALL.ABS.NOINC R2 ;  /* 0x0000000002007343 */ /* 0x008fea0003c00000 */
.L_x_0:
[----:B------:R-:W1:Y:S01]  /*0180*/  LDCU.64 UR10, c[0x0][0x3a0] ;  /* 0x00007400ff0a77ac */ /* 0x000e620008000a00 */
[----:B------:R-:W2:Y:S01]  /*0190*/  S2UR UR8, SR_CTAID.Y ;  /* 0x00000000000879c3 */ /* 0x000ea20000002600 */
[----:B------:R-:W3:Y:S07]  /*01a0*/  LDCU.64 UR12, c[0x0][0x398] ;  /* 0x00007300ff0c77ac */ /* 0x000eee0008000a00 */
[----:B------:R-:W4:Y:S01]  /*01b0*/  S2UR UR9, SR_CTAID.Z ;  /* 0x00000000000979c3 */ /* 0x000f220000002700 */
[----:B-1----:R-:W-:-:S02]  /*01c0*/  UIADD3 UR6, UP0, UPT, UR10, 0x7f, URZ ;  /* 0x0000007f0a067890 */ /* 0x002fc4000ff1e0ff */
[----:B---3--:R-:W-:Y:S02]  /*01d0*/  UIADD3 UR4, UP1, UPT, UR12, 0x7f, URZ ;  /* 0x0000007f0c047890 */ /* 0x008fe4000ff3e0ff */
[----:B------:R-:W-:Y:S01]  /*01e0*/  UIADD3.X UR7, UPT, UPT, URZ, UR11, URZ, UP0, !UPT ;  /* 0x0000000bff077290 */ /* 0x000fe200087fe4ff */
[----:B--2---:R-:W-:Y:S01]  /*01f0*/  IMAD.U32 R16, RZ, RZ, UR8 ;  /* 0x00000008ff107e24 */ /* 0x004fe2000f8e00ff */
[----:B------:R-:W-:Y:S02]  /*0200*/  UIADD3.X UR5, UPT, UPT, URZ, UR13, URZ, UP1, !UPT ;  /* 0x0000000dff057290 */ /* 0x000fe40008ffe4ff */
[----:B------:R-:W-:Y:S02]  /*0210*/  USHF.R.U64 UR6, UR6, 0x7, UR7 ;  /* 0x0000000706067899 */ /* 0x000fe40008001207 */
[----:B------:R-:W-:Y:S02]  /*0220*/  USHF.R.U64 UR4, UR4, 0x7, UR5 ;  /* 0x0000000704047899 */ /* 0x000fe40008001205 */
[----:B------:R-:W-:Y:S01]  /*0230*/  ULOP3.LUT UR5, UR6, 0xfffffffc, URZ, 0xc0, !UPT ;  /* 0xfffffffc06057892 */ /* 0x000fe2000f8ec0ff */
[----:B----4-:R-:W-:Y:S01]  /*0240*/  IMAD.U32 R18, RZ, RZ, UR9 ;  /* 0x00000009ff127e24 */ /* 0x010fe2000f8e00ff */
[----:B------:R-:W-:-:S02]  /*0250*/  ULOP3.LUT UR4, UR4, 0xfffffffc, URZ, 0xc0, !UPT ;  /* 0xfffffffc04047892 */ /* 0x000fc4000f8ec0ff */
[----:B------:R-:W-:-:S04]  /*0260*/  UISETP.GE.U32.AND UP0, UPT, UR8, UR5, UPT ;  /* 0x000000050800728c */ /* 0x000fc8000bf06070 */
[----:B------:R-:W-:-:S09]  /*0270*/  UISETP.GE.U32.OR UP0, UPT, UR9, UR4, UP0 ;  /* 0x000000040900728c */ /* 0x000fd20008706470 */
[----:B------:R-:W-:Y:S05]  /*0280*/  BRA.U UP0, `(.L_x_1) ;  /* 0x0000000100207547 */ /* 0x000fea000b800000 */
[C---:B------:R-:W-:Y:S01]  /*0290*/  LOP3.LUT P0, RZ, R16.reuse, 0x4, RZ, 0xc0, !PT ;  /* 0x0000000410ff7812 */ /* 0x040fe2000780c0ff */
[----:B------:R-:W-:Y:S01]  /*02a0*/  USHF.R.U32.HI UR4, URZ, 0x2, UR6 ;  /* 0x00000002ff047899 */ /* 0x000fe20008011606 */
[----:B------:R-:W-:Y:S02]  /*02b0*/  LOP3.LUT R3, R16, 0x3, RZ, 0xc0, !PT ;  /* 0x0000000310037812 */ /* 0x000fe400078ec0ff */
[----:B------:R-:W-:Y:S02]  /*02c0*/  SHF.R.U32.HI R16, RZ, 0x2, R16 ;  /* 0x00000002ff107819 */ /* 0x000fe40000011610 */
[----:B------:R-:W-:-:S05]  /*02d0*/  LOP3.LUT R5, R18, 0x3, RZ, 0xc0, !PT ;  /* 0x0000000312057812 */ /* 0x000fca00078ec0ff */
[----:B------:R-:W-:Y:S02]  /*02e0*/  IMAD R16, R5, UR4, R16 ;  /* 0x0000000405107c24 */ /* 0x000fe4000f8e0210 */
[----:B------:R-:W-:-:S04]  /*02f0*/  @P0 LOP3.LUT R3, R3, 0x3, RZ, 0x3c, !PT ;  /* 0x0000000303030812 */ /* 0x000fc800078e3cff */
[----:B------:R-:W-:-:S07]  /*0300*/  LOP3.LUT R18, R3, 0xfffc, R18, 0xf8, !PT ;  /* 0x0000fffc03127812 */ /* 0x000fce00078ef812 */
.L_x_1:
[----:B------:R-:W-:-:S04]  /*0310*/  IMAD.WIDE.U32 R16, R16, 0x80, RZ ;  /* 0x0000008010107825 */ /* 0x000fc800078e00ff */
[----:B------:R-:W-:Y:S01]  /*0320*/  IMAD.WIDE.U32 R18, R18, 0x80, RZ ;  /* 0x0000008012127825 */ /* 0x000fe200078e00ff */
[----:B------:R-:W-:Y:S02]  /*0330*/  ISETP.GE.U32.AND P0, PT, R16, UR10, PT ;  /* 0x0000000a10007c0c */ /* 0x000fe4000bf06070 */
[----:B------:R-:W-:Y:S02]  /*0340*/  ISETP.GE.U32.AND P1, PT, R18, UR12, PT ;  /* 0x0000000c12007c0c */ /* 0x000fe4000bf26070 */
[----:B------:R-:W-:-:S04]  /*0350*/  ISETP.GE.U32.AND.EX P0, PT, R17, UR11, PT, P0 ;  /* 0x0000000b11007c0c */ /* 0x000fc8000bf06100 */
[----:B------:R-:W-:-:S13]  /*0360*/  ISETP.GE.U32.OR.EX P0, PT, R19, UR13, P0, P1 ;  /* 0x0000000d13007c0c */ /* 0x000fda0008706510 */
[----:B------:R-:W-:Y:S05]  /*0370*/  @P0 EXIT ;  /* 0x000000000000094d */ /* 0x000fea0003800000 */
[----:B------:R-:W1:Y:S01]  /*0380*/  LDC.U8 R0, c[0x0][0x3b0] ;  /* 0x0000ec00ff007b82 */ /* 0x000e620000000000 */
[----:B------:R-:W-:-:S04]  /*0390*/  UIMAD UR4, UR36, UR37, URZ ;  /* 0x00000025240472a4 */ /* 0x000fc8000f8e02ff */
[----:B------:R-:W-:Y:S01]  /*03a0*/  UISETP.NE.AND UP0, UPT, UR4, 0x10, UPT ;  /* 0x000000100400788c */ /* 0x000fe2000bf05270 */
[----:B-1----:R-:W-:-:S04]  /*03b0*/  PRMT R0, R0, 0x8880, RZ ;  /* 0x0000888000007816 */ /* 0x002fc800000000ff */
[----:B------:R-:W-:-:S04]  /*03c0*/  PRMT R24, R0, 0x7710, RZ ;  /* 0x0000771000187816 */ /* 0x000fc800000000ff */
[----:B------:R-:W-:Y:S05]  /*03d0*/  BRA.U !UP0, `(.L_x_2) ;  /* 0x0000000108407547 */ /* 0x000fea000b800000 */
[----:B------:R-:W-:Y:S01]  /*03e0*/  MOV R0, 0x0 ;  /* 0x0000000000007802 */ /* 0x000fe20000000f00 */
[----:B------:R-:W1:Y:S01]  /*03f0*/  LDCU.64 UR4, c[0x4][0x40] ;  /* 0x01000800ff0477ac */ /* 0x000e620008000a00 */
[----:B------:R-:W-:Y:S01]  /*0400*/  IMAD.MOV.U32 R8, RZ, RZ, 0x22 ;  /* 0x00000022ff087424 */ /* 0x000fe200078e00ff */
[----:B------:R-:W-:Y:S01]  /*0410*/  MOV R13, RZ ;  /* 0x000000ff000d7202 */ /* 0x000fe20000000f00 */
[----:B------:R2:W3:Y:S01]  /*0420*/  LDC.64 R2, c[0x4][R0] ;  /* 0x0100000000027b82 */ /* 0x0004e20000000a00 */
[----:B------:R-:W4:Y:S01]  /*0430*/  LDCU.64 UR8, c[0x4][0x30] ;  /* 0x01000600ff0877ac */ /* 0x000f220008000a00 */
[----:B------:R-:W-:Y:S01]  /*0440*/  IMAD.MOV.U32 R12, RZ, RZ, 0x1 ;  /* 0x00000001ff0c7424 */ /* 0x000fe200078e00ff */
[----:B------:R-:W5:Y:S01]  /*0450*/  LDCU.64 UR6, c[0x4][0x10] ;  /* 0x01000200ff0677ac */ /* 0x000f620008000a00 */
[----:B-1----:R-:W-:Y:S01]  /*0460*/  IMAD.U32 R4, RZ, RZ, UR4 ;  /* 0x00000004ff047e24 */ /* 0x002fe2000f8e00ff */
[----:B------:R-:W-:Y:S01]  /*0470*/  MOV R5, UR5 ;  /* 0x0000000500057c02 */ /* 0x000fe20008000f00 */
[----:B----4-:R-:W-:-:S02]  /*0480*/  IMAD.U32 R6, RZ, RZ, UR8 ;  /* 0x00000008ff067e24 */ /* 0x010fc4000f8e00ff */
[----:B------:R-:W-:Y:S02]  /*0490*/  IMAD.U32 R7, RZ, RZ, UR9 ;  /* 0x00000009ff077e24 */ /* 0x000fe4000f8e00ff */
[----:B-----5:R-:W-:Y:S02]  /*04a0*/  IMAD.U32 R10, RZ, RZ, UR6 ;  /* 0x00000006ff0a7e24 */ /* 0x020fe4000f8e00ff */
[----:B--2---:R-:W-:-:S07]  /*04b0*/  IMAD.U32 R11, RZ, RZ, UR7 ;  /* 0x00000007ff0b7e24 */ /* 0x004fce000f8e00ff */
[----:B------:R-:W-:-:S07]  /*04c0*/  LEPC R20, `(.L_x_2) ;  /* 0x000000001014794e */ /* 0x000fce0000000000 */
[----:B---3--:R-:W-:Y:S05]  /*04d0*/  CALL.ABS.NOINC R2 ;  /* 0x0000000002007343 */ /* 0x008fea0003c00000 */
.L_x_2:
[----:B------:R-:W1:Y:S01]  /*04e0*/  S2R R98, SR_TID.Z ;  /* 0x0000000000627919 */ /* 0x000e620000002300 */
[----:B------:R-:W2:Y:S01]  /*04f0*/  LDCU.S8 UR4, c[0x0][0x3b1] ;  /* 0x00007620ff0477ac */ /* 0x000ea20008000200 */
[----:B------:R-:W3:Y:S01]  /*0500*/  LDC R25, c[0x0][0x360] ;  /* 0x0000d800ff197b82 */ /* 0x000ee20000000800 */
[----:B------:R-:W1:Y:S01]  /*0510*/  S2R R97, SR_TID.Y ;  /* 0x0000000000617919 */ /* 0x000e620000002200 */
[----:B------:R-:W4:Y:S01]  /*0520*/  S2R R7, SR_TID.X ;  /* 0x0000000000077919 */ /* 0x000f220000002100 */
[----:B--2---:R-:W-:Y:S01]  /*0530*/  ISETP.NE.AND P1, PT, RZ, UR4, PT ;  /* 0x00000004ff007c0c */ /* 0x004fe2000bf25270 */
[----:B-1----:R-:W-:-:S05]  /*0540*/  IMAD R0, R98, UR36, R97 ;  /* 0x0000002462007c24 */ /* 0x002fca000f8e0261 */
[C---:B------:R-:W-:Y:S02]  /*0550*/  LOP3.LUT R2, R0.reuse, 0xffff, RZ, 0xc0, !PT ;  /* 0x0000ffff00027812 */ /* 0x040fe400078ec0ff */
[----:B------:R-:W-:Y:S02]  /*0560*/  LOP3.LUT R0, R0, 0x7, RZ, 0xc0, !PT ;  /* 0x0000000700007812 */ /* 0x000fe400078ec0ff */
[----:B------:R-:W-:-:S04]  /*0570*/  SHF.R.U32.HI R2, RZ, 0x3, R2 ;  /* 0x00000003ff027819 */ /* 0x000fc80000011602 */
[----:B------:R-:W-:-:S13]  /*0580*/  LOP3.LUT P0, R96, R2, 0x1, RZ, 0xc0, !PT ;  /* 0x0000000102607812 */ /* 0x000fda000780c0ff */
[----:B------:R-:W-:Y:S02]  /*0590*/  @P0 SEL R24, RZ, 0x1, P1 ;  /* 0x00000001ff180807 */ /* 0x000fe40000800000 */
[----:B---3--:R-:W-:Y:S02]  /*05a0*/  ISETP.NE.AND P1, PT, R25, 0x20, PT ;  /* 0x000000201900780c */ /* 0x008fe40003f25270 */
[----:B------:R-:W-:-:S04]  /*05b0*/  PRMT R2, R24, 0x9910, RZ ;  /* 0x0000991018027816 */ /* 0x000fc800000000ff */
[----:B------:R-:W-:Y:S02]  /*05c0*/  ISETP.NE.AND P0, PT, R2, RZ, PT ;  /* 0x000000ff0200720c */ /* 0x000fe40003f05270 */
[----:B----4-:R-:W-:-:S11]  /*05d0*/  SHF.R.U32.HI R2, RZ, 0x4, R7 ;  /* 0x00000004ff027819 */ /* 0x010fd60000011607 */
[----:B------:R-:W-:Y:S01]  /*05e0*/  @P0 LOP3.LUT R3, R7, 0x1, RZ, 0xc0, !PT ;  /* 0x0000000107030812 */ /* 0x000fe200078ec0ff */
[----:B------:R-:W-:Y:S01]  /*05f0*/  @!P0 IMAD.SHL.U32 R5, R0, 0x2, RZ ;  /* 0x0000000200058824 */ /* 0x000fe200078e00ff */
[----:B------:R-:W-:-:S03]  /*0600*/  @P0 LOP3.LUT R23, R2, 0xe, R7, 0xf8, !PT ;  /* 0x0000000e02170812 */ /* 0x000fc600078ef807 */
[----:B------:R-:W-:Y:S01]  /*0610*/  @P0 IMAD R22, R0, 0x2, R3 ;  /* 0x0000000200160824 */ /* 0x000fe200078e0203 */
[----:B------:R-:W-:Y:S02]  /*0620*/  @!P0 LOP3.LUT R23, R5, R2, RZ, 0xfc, !PT ;  /* 0x0000000205178212 */ /* 0x000fe400078efcff */
[----:B------:R-:W-:Y:S01]  /*0630*/  @!P0 LOP3.LUT R22, R7, 0xf, RZ, 0xc0, !PT ;  /* 0x0000000f07168812 */ /* 0x000fe200078ec0ff */
[----:B------:R-:W-:Y:S06]  /*0640*/  @!P1 BRA `(.L_x_3) ;  /* 0x0000000000409947 */ /* 0x000fec0003800000 */
        /* <DEDUP_REMOVED lines=11> */
[----:B------:R-:W-:Y:S01]  /*0700*/  IMAD.U32 R7, RZ, RZ, UR9 ;  /* 0x00000009ff077e24 */ /* 0x000fe2000f8e00ff */
[----:B-----5:R-:W-:Y:S01]  /*0710*/  MOV R10, UR6 ;  /* 0x00000006000a7c02 */ /* 0x020fe20008000f00 */
[----:B--2---:R-:W-:-:S07]  /*0720*/  IMAD.U32 R11, RZ, RZ, UR7 ;  /* 0x00000007ff0b7e24 */ /* 0x004fce000f8e00ff */
[----:B------:R-:W-:-:S07]  /*0730*/  LEPC R20, `(.L_x_3) ;  /* 0x000000001014794e */ /* 0x000fce0000000000 */
[----:B---3--:R-:W-:Y:S05]  /*0740*/  CALL.ABS.NOINC R2 ;  /* 0x0000000002007343 */ /* 0x008fea0003c00000 */
.L_x_3:
[----:B------:R-:W1:Y:S01]  /*0750*/  LDC.64 R102, c[0x0][0x3b8] ;  /* 0x0000ee00ff667b82 */ /* 0x000e620000000a00 */
[----:B------:R-:W-:Y:S01]  /*0760*/  ISETP.NE.AND P1, PT, R96, RZ, PT ;  /* 0x000000ff6000720c */ /* 0x000fe20003f25270 */
[----:B------:R-:W-:Y:S01]  /*0770*/  UISETP.NE.AND UP0, UPT, UR38, URZ, UPT ;  /* 0x000000ff2600728c */ /* 0x000fe2000bf05270 */
[----:B------:R-:W-:Y:S02]  /*0780*/  ISETP.NE.AND P0, PT, R23, 0xf, PT ;  /* 0x0000000f1700780c */ /* 0x000fe40003f05270 */
[----:B------:R-:W-:Y:S02]  /*0790*/  PRMT R24, R24, 0x9910, RZ ;  /* 0x0000991018187816 */ /* 0x000fe400000000ff */
[----:B------:R-:W-:Y:S01]  /*07a0*/  SEL R4, R19, R17, !P1 ;  /* 0x0000001113047207 */ /* 0x000fe20004800000 */
[----:B------:R-:W2:Y:S08]  /*07b0*/  LDC.64 R10, c[0x0][0x398] ;  /* 0x0000e600ff0a7b82 */ /* 0x000eb00000000a00 */
[----:B------:R-:W3:Y:S01]  /*07c0*/  LDC.64 R8, c[0x0][0x380] ;  /* 0x0000e000ff087b82 */ /* 0x000ee20000000a00 */
[----:B------:R-:W-:Y:S01]  /*07d0*/  @P0 IMAD.SHL.U32 R5, R23, 0x10, RZ ;  /* 0x0000001017050824 */ /* 0x000fe200078e00ff */
[----:B------:R-:W-:-:S02]  /*07e0*/  @!P0 SHF.R.U32.HI R0, RZ, 0x1, R22 ;  /* 0x00000001ff008819 */ /* 0x000fc40000011616 */
[C---:B------:R-:W-:Y:S02]  /*07f0*/  @!P0 LOP3.LUT R3, R22.reuse, 0x1, RZ, 0xc0, !PT ;  /* 0x0000000116038812 */ /* 0x040fe400078ec0ff */
[----:B------:R-:W-:Y:S02]  /*0800*/  @P0 LOP3.LUT R7, R22, 0x10, R5, 0xf8, !PT ;  /* 0x0000001016070812 */ /* 0x000fe400078ef805 */
[----:B-1----:R-:W1:Y:S01]  /*0810*/  @P1 LDC R102, c[0x0][0x3c0] ;  /* 0x0000f000ff661b82 */ /* 0x002e620000000800 */
[----:B------:R-:W-:Y:S01]  /*0820*/  @!P0 IMAD R5, R0, 0x22, R3 ;  /* 0x0000002200058824 */ /* 0x000fe200078e0203 */
[----:B------:R-:W-:Y:S01]  /*0830*/  @P0 SHF.R.U32.HI R2, RZ, 0x1, R23 ;  /* 0x00000001ff020819 */ /* 0x000fe20000011617 */
[----:B------:R-:W-:Y:S01]  /*0840*/  IMAD.MOV.U32 R0, RZ, RZ, R24 ;  /* 0x000000ffff007224 */ /* 0x000fe200078e0018 */
[----:B------:R-:W-:-:S03]  /*0850*/  SEL R3, R18, R16, !P1 ;  /* 0x0000001012037207 */ /* 0x000fc60004800000 */
[----:B------:R-:W-:Y:S01]  /*0860*/  @P0 IMAD R2, R2, 0x22, R7 ;  /* 0x0000002202020824 */ /* 0x000fe200078e0207 */
[----:B------:R-:W4:Y:S01]  /*0870*/  @P1 LDC R103, c[0x0][0x3c4] ;  /* 0x0000f100ff671b82 */ /* 0x000f220000000800 */
[----:B------:R-:W-:Y:S02]  /*0880*/  ISETP.NE.AND P3, PT, R0, RZ, PT ;  /* 0x000000ff0000720c */ /* 0x000fe40003f65270 */
[----:B------:R-:W-:Y:S02]  /*0890*/  IADD3 R7, P2, PT, R22, R3, RZ ;  /* 0x0000000316077210 */ /* 0x000fe40007f5e0ff */
[----:B------:R-:W-:-:S03]  /*08a0*/  @P0 IADD3 R5, PT, PT, R2, 0x2, RZ ;  /* 0x0000000202050810 */ /* 0x000fc60007ffe0ff */
[----:B--2---:R-:W2:Y:S01]  /*08b0*/  @P1 LDC R10, c[0x0][0x3a0] ;  /* 0x0000e800ff0a1b82 */ /* 0x004ea20000000800 */
[----:B------:R-:W-:Y:S02]  /*08c0*/  IMAD.X R4, RZ, RZ, R4, P2 ;  /* 0x000000ffff047224 */ /* 0x000fe400010e0604 */
[----:B------:R-:W-:-:S05]  /*08d0*/  IMAD R96, R96, 0x800, R5 ;  /* 0x0000080060607824 */ /* 0x000fca00078e0205 */
[----:B------:R-:W5:Y:S01]  /*08e0*/  LDC.64 R14, c[0x0][0x3a8] ;  /* 0x0000ea00ff0e7b82 */ /* 0x000f620000000a00 */
[----:B-1----:R-:W-:-:S07]  /*08f0*/  IMAD.SHL.U32 R104, R102, 0x80, RZ ;  /* 0x0000008066687824 */ /* 0x002fce00078e00ff */
[----:B------:R-:W1:Y:S01]  /*0900*/  @P1 LDC R11, c[0x0][0x3a4] ;  /* 0x0000e900ff0b1b82 */ /* 0x000e620000000800 */
[----:B----4-:R-:W-:Y:S02]  /*0910*/  SHF.L.U64.HI R103, R102, 0x7, R103 ;  /* 0x0000000766677819 */ /* 0x010fe40000010267 */
[C---:B------:R-:W-:Y:S02]  /*0920*/  SEL R102, R104.reuse, 0x80, !P3 ;  /* 0x0000008068667807 */ /* 0x040fe40005800000 */
[----:B------:R-:W-:Y:S02]  /*0930*/  SEL R101, R103, RZ, !P3 ;  /* 0x000000ff67657207 */ /* 0x000fe40005800000 */
[----:B------:R-:W-:Y:S01]  /*0940*/  SEL R104, R104, 0x80, P3 ;  /* 0x0000008068687807 */ /* 0x000fe20001800000 */
[----:B---3--:R-:W3:Y:S01]  /*0950*/  @P1 LDC R8, c[0x0][0x388] ;  /* 0x0000e200ff081b82 */ /* 0x008ee20000000800 */
[--C-:B------:R-:W-:Y:S02]  /*0960*/  SHF.R.U32.HI R0, RZ, 0x4, R101.reuse ;  /* 0x00000004ff007819 */ /* 0x100fe40000011665 */
[----:B------:R-:W-:-:S02]  /*0970*/  SHF.R.U64 R2, R102, 0x4, R101 ;  /* 0x0000000466027819 */ /* 0x000fc40000001265 */
[----:B------:R-:W-:Y:S01]  /*0980*/  SEL R103, R103, RZ, P3 ;  /* 0x000000ff67677207 */ /* 0x000fe20001800000 */
[-C--:B------:R-:W-:Y:S01]  /*0990*/  IMAD R13, R0, R23.reuse, RZ ;  /* 0x00000017000d7224 */ /* 0x080fe200078e02ff */
[----:B------:R-:W-:Y:S01]  /*09a0*/  ISETP.EQ.AND P3, PT, R25, 0x20, PT ;  /* 0x000000201900780c */ /* 0x000fe20003f62270 */
[----:B------:R-:W-:Y:S01]  /*09b0*/  IMAD.WIDE.U32 R2, R2, R23, RZ ;  /* 0x0000001702027225 */ /* 0x000fe200078e00ff */
[----:B------:R-:W4:Y:S01]  /*09c0*/  @P1 LDC R9, c[0x0][0x38c] ;  /* 0x0000e300ff091b82 */ /* 0x000f220000000800 */
[----:B--2---:R-:W-:Y:S02]  /*09d0*/  IADD3 R100, P0, P1, R10, 0xf, -R7 ;  /* 0x0000000f0a647810 */ /* 0x004fe4000791e807 */
[----:B-----5:R-:W-:Y:S01]  /*09e0*/  IADD3 R116, P4, PT, -R23, R14, RZ ;  /* 0x0000000e17747210 */ /* 0x020fe20007f9e1ff */
[----:B------:R-:W-:Y:S01]  /*09f0*/  IMAD.IADD R3, R3, 0x1, R13 ;  /* 0x0000000103037824 */ /* 0x000fe200078e020d */
[----:B------:R-:W-:Y:S02]  /*0a00*/  SHF.R.U64 R115, R104, 0x4, R103 ;  /* 0x0000000468737819 */ /* 0x000fe40000001267 */
[----:B-1----:R-:W-:-:S02]  /*0a10*/  IADD3.X R5, PT, PT, R11, RZ, ~R4, P0, P1 ;  /* 0x000000ff0b057210 */ /* 0x002fc400007e2c04 */
[----:B------:R-:W-:Y:S01]  /*0a20*/  IADD3 R116, P5, PT, R116, 0xf, RZ ;  /* 0x0000000f74747810 */ /* 0x000fe20007fbe0ff */
[----:B------:R-:W-:Y:S01]  /*0a30*/  IMAD R6, R4, R115, RZ ;  /* 0x0000007304067224 */ /* 0x000fe200078e02ff */
[----:B------:R-:W-:Y:S01]  /*0a40*/  SHF.R.U32.HI R0, RZ, 0x4, R103 ;  /* 0x00000004ff007819 */ /* 0x000fe20000011667 */
[-C--:B------:R-:W-:Y:S01]  /*0a50*/  IMAD.WIDE.U32 R114, R115, R7.reuse, R2 ;  /* 0x0000000773727225 */ /* 0x080fe200078e0002 */
[----:B------:R-:W-:Y:S02]  /*0a60*/  SHF.R.U64 R100, R100, 0x4, R5 ;  /* 0x0000000464647819 */ /* 0x000fe40000001205 */
[----:B------:R-:W-:Y:S01]  /*0a70*/  IADD3.X R3, PT, PT, RZ, -0x1, R15, P5, P4 ;  /* 0xffffffffff037810 */ /* 0x000fe20002fe840f */
[----:B------:R-:W-:Y:S01]  /*0a80*/  IMAD R6, R0, R7, R6 ;  /* 0x0000000700067224 */ /* 0x000fe200078e0206 */
[----:B------:R-:W-:Y:S02]  /*0a90*/  PLOP3.LUT P5, PT, PT, PT, UP0, 0x80, 0x8 ;  /* 0x000000000008781c */ /* 0x000fe40003faf008 */
[----:B------:R-:W-:-:S02]  /*0aa0*/  SHF.R.U32.HI R0, RZ, 0x4, R5 ;  /* 0x00000004ff007819 */ /* 0x000fc40000011605 */
[----:B------:R-:W-:Y:S02]  /*0ab0*/  ISETP.LT.U32.AND P2, PT, R100, 0x8, PT ;  /* 0x000000086400780c */ /* 0x000fe40003f41070 */
[----:B------:R-:W-:Y:S02]  /*0ac0*/  ISETP.GT.U32.AND P1, PT, R10, R7, PT ;  /* 0x000000070a00720c */ /* 0x000fe40003f24070 */
[----:B------:R-:W-:Y:S02]  /*0ad0*/  ISETP.GE.U32.AND P0, PT, R23, R14, PT ;  /* 0x0000000e1700720c */ /* 0x000fe40003f06070 */
[----:B------:R-:W-:Y:S02]  /*0ae0*/  ISETP.LT.U32.AND.EX P2, PT, R0, RZ, PT, P2 ;  /* 0x000000ff0000720c */ /* 0x000fe40003f41120 */
[----:B---3--:R-:W-:Y:S02]  /*0af0*/  IADD3 R111, P4, PT, R8, R114, RZ ;  /* 0x00000072086f7210 */ /* 0x008fe40007f9e0ff */
[----:B------:R-:W-:-:S02]  /*0b00*/  ISETP.GT.U32.AND.EX P1, PT, R11, R4, PT, P1 ;  /* 0x000000040b00720c */ /* 0x000fc40003f24110 */
[----:B------:R-:W-:Y:S02]  /*0b10*/  ISETP.GE.U32.AND.EX P0, PT, RZ, R15, PT, P0 ;  /* 0x0000000fff00720c */ /* 0x000fe40003f06100 */
[--C-:B------:R-:W-:Y:S02]  /*0b20*/  SHF.R.U64 R116, R116, 0x4, R3.reuse ;  /* 0x0000000474747819 */ /* 0x100fe40000001203 */
[----:B------:R-:W-:Y:S02]  /*0b30*/  SHF.R.U32.HI R0, RZ, 0x4, R3 ;  /* 0x00000004ff007819 */ /* 0x000fe40000011603 */
[----:B------:R-:W-:Y:S02]  /*0b40*/  SEL R100, R100, 0x8, P2 ;  /* 0x0000000864647807 */ /* 0x000fe40001000000 */
[----:B----4-:R-:W-:Y:S02]  /*0b50*/  IADD3.X R114, PT, PT, R9, R115, R6, P4, !PT ;  /* 0x0000007309727210 */ /* 0x010fe400027fe406 */
[----:B------:R-:W-:-:S02]  /*0b60*/  SEL R116, R116, RZ, !P0 ;  /* 0x000000ff74747207 */ /* 0x000fc40004000000 */
[----:B------:R-:W-:Y:S02]  /*0b70*/  SEL R115, R0, RZ, !P0 ;  /* 0x000000ff00737207 */ /* 0x000fe40004000000 */
[----:B------:R-:W-:Y:S01]  /*0b80*/  SEL R100, R100, RZ, P1 ;  /* 0x000000ff64647207 */ /* 0x000fe20000800000 */
[----:B------:R-:W-:Y:S06]  /*0b90*/  @P5 BRA P3, `(.L_x_4) ;  /* 0x0000000000405947 */ /* 0x000fec0001800000 */
[----:B------:R-:W-:Y:S01]  /*0ba0*/  MOV R0, 0x0 ;  /* 0x0000000000007802 */ /* 0x000fe20000000f00 */
[----:B------:R-:W1:Y:S01]  /*0bb0*/  LDCU.64 UR4, c[0x4][0x48] ;  /* 0x01000900ff0477ac */ /* 0x000e620008000a00 */
[----:B------:R-:W-:Y:S01]  /*0bc0*/  IMAD.MOV.U32 R8, RZ, RZ, 0x80 ;  /* 0x00000080ff087424 */ /* 0x000fe200078e00ff */
[----:B------:R-:W-:Y:S01]  /*0bd0*/  MOV R12, 0x1 ;  /* 0x00000001000c7802 */ /* 0x000fe20000000f00 */
[----:B------:R2:W3:Y:S01]  /*0be0*/  LDC.64 R2, c[0x4][R0] ;  /* 0x0100000000027b82 */ /* 0x0004e20000000a00 */
[----:B------:R-:W4:Y:S01]  /*0bf0*/  LDCU.64 UR8, c[0x4][0x30] ;  /* 0x01000600ff0877ac */ /* 0x000f220008000a00 */
[----:B------:R-:W-:Y:S01]  /*0c00*/  IMAD.MOV.U32 R13, RZ, RZ, RZ ;  /* 0x000000ffff0d7224 */ /* 0x000fe200078e00ff */
        /* <DEDUP_REMOVED lines=9> */
.L_x_4:
[----:B------:R-:W1:Y:S01]  /*0ca0*/  LDC.64 R10, c[0x0][0x3a0] ;  /* 0x0000e800ff0a7b82 */ /* 0x000e620000000a00 */
[----:B------:R-:W-:Y:S01]  /*0cb0*/  LEA R2, P0, R97, R16, 0x5 ;  /* 0x0000001061027211 */ /* 0x000fe200078028ff */
[----:B------:R-:W-:Y:S01]  /*0cc0*/  BSSY.RECONVERGENT B0, `(.L_x_5) ;  /* 0x0000013000007945 */ /* 0x000fe20003800200 */
[----:B------:R-:W-:Y:S02]  /*0cd0*/  LEA R7, P1, R98, R18, 0x5 ;  /* 0x0000001262077211 */ /* 0x000fe400078228ff */
[----:B------:R-:W-:Y:S01]  /*0ce0*/  PRMT R9, RZ, 0x7610, R9 ;  /* 0x00007610ff097816 */ /* 0x000fe20000000009 */
[----:B------:R-:W-:Y:S01]  /*0cf0*/  IMAD.X R3, RZ, RZ, R17, P0 ;  /* 0x000000ffff037224 */ /* 0x000fe200000e0611 */
[----:B------:R-:W-:Y:S01]  /*0d00*/  PRMT R8, RZ, 0x7610, R8 ;  /* 0x00007610ff087816 */ /* 0x000fe20000000008 */
[----:B------:R-:W2:Y:S01]  /*0d10*/  LDC.64 R12, c[0x0][0x398] ;  /* 0x0000e600ff0c7b82 */ /* 0x000ea20000000a00 */
[----:B------:R-:W-:Y:S01]  /*0d20*/  IMAD.X R18, RZ, RZ, R19, P1 ;  /* 0x000000ffff127224 */ /* 0x000fe200008e0613 */
[----:B-1----:R-:W-:-:S04]  /*0d30*/  ISETP.GE.U32.AND P0, PT, R2, R10, PT ;  /* 0x0000000a0200720c */ /* 0x002fc80003f06070 */
[----:B------:R-:W-:Y:S02]  /*0d40*/  ISETP.GE.U32.AND.EX P0, PT, R3, R11, PT, P0 ;  /* 0x0000000b0300720c */ /* 0x000fe40003f06100 */
[----:B--2---:R-:W-:-:S04]  /*0d50*/  ISETP.GE.U32.AND P1, PT, R7, R12, PT ;  /* 0x0000000c0700720c */ /* 0x004fc80003f26070 */
[----:B------:R-:W-:-:S07]  /*0d60*/  ISETP.GE.U32.AND.EX P1, PT, R18, R13, PT, P1 ;  /* 0x0000000d1200720c */ /* 0x000fce0003f26110 */
[----:B------:R-:W-:Y:S06]  /*0d70*/  @P0 BRA `(.L_x_6) ;  /* 0x00000000001c0947 */ /* 0x000fec0003800000 */
[----:B------:R-:W-:Y:S01]  /*0d80*/  IADD3 R5, P2, PT, R2, 0x20, RZ ;  /* 0x0000002002057810 */ /* 0x000fe20007f5e0ff */
[----:B------:R-:W-:-:S03]  /*0d90*/  IMAD.MOV.U32 R8, RZ, RZ, 0x20 ;  /* 0x00000020ff087424 */ /* 0x000fc600078e00ff */
[----:B------:R-:W-:Y:S01]  /*0da0*/  ISETP.GT.U32.AND P0, PT, R5, R10, PT ;  /* 0x0000000a0500720c */ /* 0x000fe20003f04070 */
[----:B------:R-:W-:-:S05]  /*0db0*/  IMAD.X R0, RZ, RZ, R3, P2 ;  /* 0x000000ffff007224 */ /* 0x000fca00010e0603 */
[----:B------:R-:W-:-:S13]  /*0dc0*/  ISETP.GT.U32.AND.EX P0, PT, R0, R11, PT, P0 ;  /* 0x0000000b0000720c */ /* 0x000fda0003f04100 */
[----:B------:R-:W-:-:S04]  /*0dd0*/  @P0 IADD3 R0, PT, PT, -R2, R10, RZ ;  /* 0x0000000a02000210 */ /* 0x000fc80007ffe1ff */
[----:B------:R-:W-:-:S07]  /*0de0*/  @P0 PRMT R8, R0, 0x7610, R8 ;  /* 0x0000761000080816 */ /* 0x000fce0000000008 */
.L_x_6:
[----:B------:R-:W-:Y:S05]  /*0df0*/  BSYNC.RECONVERGENT B0 ;  /* 0x0000000000007941 */ /* 0x000fea0003800200 */
.L_x_5:
[----:B------:R-:W-:Y:S04]  /*0e00*/  BSSY.RECONVERGENT B0, `(.L_x_7) ;  /* 0x0000009000007945 */ /* 0x000fe80003800200 */
[----:B------:R-:W-:Y:S05]  /*0e10*/  @P1 BRA `(.L_x_8) ;  /* 0x00000000001c1947 */ /* 0x000fea0003800000 */
[----:B------:R-:W-:Y:S01]  /*0e20*/  IADD3 R5, P1, PT, R7, 0x20, RZ ;  /* 0x0000002007057810 */ /* 0x000fe20007f3e0ff */
[----:B------:R-:W-:-:S03]  /*0e30*/  IMAD.MOV.U32 R9, RZ, RZ, 0x20 ;  /* 0x00000020ff097424 */ /* 0x000fc600078e00ff */
[----:B------:R-:W-:Y:S01]  /*0e40*/  ISETP.GT.U32.AND P0, PT, R5, R12, PT ;  /* 0x0000000c0500720c */ /* 0x000fe20003f04070 */
[----:B------:R-:W-:-:S05]  /*0e50*/  IMAD.X R0, RZ, RZ, R18, P1 ;  /* 0x000000ffff007224 */ /* 0x000fca00008e0612 */
[----:B------:R-:W-:-:S13]  /*0e60*/  ISETP.GT.U32.AND.EX P0, PT, R0, R13, PT, P0 ;  /* 0x0000000d0000720c */ /* 0x000fda0003f04100 */
[----:B------:R-:W-:-:S05]  /*0e70*/  @P0 IMAD.IADD R0, R12, 0x1, -R7 ;  /* 0x000000010c000824 */ /* 0x000fca00078e0a07 */
[----:B------:R-:W-:-:S07]  /*0e80*/  @P0 PRMT R9, R0, 0x7610, R9 ;  /* 0x0000761000090816 */ /* 0x000fce0000000009 */
.L_x_8:
[----:B------:R-:W-:Y:S05]  /*0e90*/  BSYNC.RECONVERGENT B0 ;  /* 0x0000000000007941 */ /* 0x000fea0003800200 */
.L_x_7:
[----:B------:R-:W1:Y:S01]  /*0ea0*/  LDCU.64 UR4, c[0x0][0x3c8] ;  /* 0x00007900ff0477ac */ /* 0x000e620008000a00 */
[----:B------:R-:W2:Y:S01]  /*0eb0*/  S2R R107, SR_TID.X ;  /* 0x00000000006b7919 */ /* 0x000ea20000002100 */
[----:B------:R-:W3:Y:S01]  /*0ec0*/  LDC.U8 R14, c[0x0][0x3d0] ;  /* 0x0000f400ff0e7b82 */ /* 0x000ee20000000000 */
[C---:B------:R-:W-:Y:S01]  /*0ed0*/  PRMT R4, R9.reuse, 0x9910, RZ ;  /* 0x0000991009047816 */ /* 0x040fe200000000ff */
[----:B------:R-:W4:Y:S01]  /*0ee0*/  LDCU.64 UR6, c[0x0][0x390] ;  /* 0x00007200ff0677ac */ /* 0x000f220008000a00 */
[----:B------:R-:W-:Y:S01]  /*0ef0*/  PRMT R6, R8, 0x9910, RZ ;  /* 0x0000991008067816 */ /* 0x000fe200000000ff */
[----:B------:R-:W-:Y:S01]  /*0f00*/  IMAD.U32 R9, R9, 0x10000, RZ ;  /* 0x0001000009097824 */ /* 0x000fe200078e00ff */
[----:B------:R-:W-:Y:S02]  /*0f10*/  CS2R R40, SRZ ;  /* 0x0000000000287805 */ /* 0x000fe4000001ff00 */
[----:B------:R-:W-:Y:S02]  /*0f20*/  CS2R R36, SRZ ;  /* 0x0000000000247805 */ /* 0x000fe4000001ff00 */
[----:B------:R-:W-:Y:S01]  /*0f30*/  CS2R R42, SRZ ;  /* 0x00000000002a7805 */ /* 0x000fe2000001ff00 */
[----:B------:R-:W2:Y:S01]  /*0f40*/  LDC.64 R112, c[0x0][0x358] ;  /* 0x0000d600ff707b82 */ /* 0x000ea20000000a00 */
[----:B------:R-:W-:-:S02]  /*0f50*/  CS2R R38, SRZ ;  /* 0x0000000000267805 */ /* 0x000fc4000001ff00 */
[----:B------:R-:W-:Y:S02]  /*0f60*/  CS2R R60, SRZ ;  /* 0x00000000003c7805 */ /* 0x000fe4000001ff00 */
[----:B------:R-:W-:Y:S02]  /*0f70*/  CS2R R68, SRZ ;  /* 0x0000000000447805 */ /* 0x000fe4000001ff00 */
[----:B------:R-:W-:Y:S02]  /*0f80*/  CS2R R62, SRZ ;  /* 0x00000000003e7805 */ /* 0x000fe4000001ff00 */
[----:B------:R-:W-:Y:S02]  /*0f90*/  CS2R R70, SRZ ;  /* 0x0000000000467805 */ /* 0x000fe4000001ff00 */
[----:B------:R-:W-:Y:S02]  /*0fa0*/  CS2R R32, SRZ ;  /* 0x0000000000207805 */ /* 0x000fe4000001ff00 */
[----:B------:R-:W-:Y:S01]  /*0fb0*/  CS2R R28, SRZ ;  /* 0x00000000001c7805 */ /* 0x000fe2000001ff00 */
[----:B-1----:R-:W-:Y:S01]  /*0fc0*/  IMAD R0, R18, UR4, RZ ;  /* 0x0000000412007c24 */ /* 0x002fe2000f8e02ff */
[----:B------:R-:W-:Y:S01]  /*0fd0*/  CS2R R34, SRZ ;  /* 0x0000000000227805 */ /* 0x000fe2000001ff00 */
[----:B------:R-:W-:Y:S01]  /*0fe0*/  IMAD.WIDE.U32 R2, R7, UR4, R2 ;  /* 0x0000000407027c25 */ /* 0x000fe2000f8e0002 */
[----:B------:R-:W-:-:S02]  /*0ff0*/  CS2R R30, SRZ ;  /* 0x00000000001e7805 */ /* 0x000fc4000001ff00 */
[----:B------:R-:W-:Y:S02]  /*1000*/  CS2R R56, SRZ ;  /* 0x0000000000387805 */ /* 0x000fe4000001ff00 */
[----:B------:R-:W-:Y:S01]  /*1010*/  CS2R R52, SRZ ;  /* 0x0000000000347805 */ /* 0x000fe2000001ff00 */
[----:B------:R-:W-:Y:S01]  /*1020*/  IMAD R5, R7, UR5, R0 ;  /* 0x0000000507057c24 */ /* 0x000fe2000f8e0200 */
[----:B----4-:R-:W-:Y:S01]  /*1030*/  LEA R105, P2, R2, UR6, 0x3 ;  /* 0x0000000602697c11 */ /* 0x010fe2000f8418ff */
[----:B------:R-:W-:Y:S01]  /*1040*/  IMAD.MOV.U32 R0, RZ, RZ, R4 ;  /* 0x000000ffff007224 */ /* 0x000fe200078e0004 */
[----:B---3--:R-:W-:Y:S01]  /*1050*/  ISETP.GT.U32.AND P3, PT, R14, 0x1, PT ;  /* 0x000000010e00780c */ /* 0x008fe20003f64070 */
[----:B------:R-:W-:Y:S01]  /*1060*/  IMAD.MOV.U32 R4, RZ, RZ, R6 ;  /* 0x000000ffff047224 */ /* 0x000fe200078e0006 */
[----:B------:R-:W-:Y:S02]  /*1070*/  IADD3 R3, PT, PT, R3, R5, RZ ;  /* 0x0000000503037210 */ /* 0x000fe40007ffe0ff */
[----:B------:R-:W-:-:S02]  /*1080*/  CS2R R58, SRZ ;  /* 0x00000000003a7805 */ /* 0x000fc4000001ff00 */
[----:B------:R-:W-:Y:S02]  /*1090*/  ISETP.NE.AND P0, PT, R0, RZ, PT ;  /* 0x000000ff0000720c */ /* 0x000fe40003f05270 */
[----:B------:R-:W-:Y:S02]  /*10a0*/  CS2R R54, SRZ ;  /* 0x0000000000367805 */ /* 0x000fe4000001ff00 */
[----:B------:R-:W-:Y:S01]  /*10b0*/  LEA.HI.X R0, R2, UR7, R3, 0x3, P2 ;  /* 0x0000000702007c11 */ /* 0x000fe200090f1c03 */
[----:B--2---:R-:W-:Y:S01]  /*10c0*/  IMAD.SHL.U32 R2, R107, 0x2, RZ ;  /* 0x000000026b027824 */ /* 0x004fe200078e00ff */
[----:B------:R-:W-:Y:S02]  /*10d0*/  ISETP.NE.AND P1, PT, R4, RZ, PT ;  /* 0x000000ff0400720c */ /* 0x000fe40003f25270 */
[----:B------:R-:W-:Y:S02]  /*10e0*/  CS2R R24, SRZ ;  /* 0x0000000000187805 */ /* 0x000fe4000001ff00 */
[----:B------:R-:W-:-:S02]  /*10f0*/  SHF.R.U32.HI R99, RZ, 0x2, R107 ;  /* 0x00000002ff637819 */ /* 0x000fc4000001166b */
[----:B------:R-:W-:Y:S02]  /*1100*/  CS2R R20, SRZ ;  /* 0x0000000000147805 */ /* 0x000fe4000001ff00 */
[----:B------:R-:W-:Y:S02]  /*1110*/  LOP3.LUT R2, R2, 0x6, RZ, 0xc0, !PT ;  /* 0x0000000602027812 */ /* 0x000fe400078ec0ff */
[----:B------:R-:W-:Y:S02]  /*1120*/  CS2R R26, SRZ ;  /* 0x00000000001a7805 */ /* 0x000fe4000001ff00 */
[----:B------:R-:W-:Y:S02]  /*1130*/  SEL R106, R8, RZ, P0 ;  /* 0x000000ff086a7207 */ /* 0x000fe40000000000 */
[----:B------:R-:W-:Y:S02]  /*1140*/  CS2R R22, SRZ ;  /* 0x0000000000167805 */ /* 0x000fe4000001ff00 */
[C---:B------:R-:W-:Y:S01]  /*1150*/  ISETP.NE.AND P2, PT, R2.reuse, 0x6, PT ;  /* 0x000000060200780c */ /* 0x040fe20003f45270 */
[----:B------:R-:W-:Y:S01]  /*1160*/  IMAD R110, R2, 0x11, R99 ;  /* 0x00000011026e7824 */ /* 0x000fe200078e0263 */
[----:B------:R-:W-:Y:S01]  /*1170*/  SEL R9, R9, RZ, P1 ;  /* 0x000000ff09097207 */ /* 0x000fe20000800000 */
[----:B------:R-:W-:Y:S01]  /*1180*/  IMAD R99, R99, 0x11, RZ ;  /* 0x0000001163637824 */ /* 0x000fe200078e02ff */
[----:B------:R-:W-:-:S02]  /*1190*/  LOP3.LUT R106, R106, 0xffff, RZ, 0xc0, !PT ;  /* 0x0000ffff6a6a7812 */ /* 0x000fc400078ec0ff */
[----:B------:R-:W-:Y:S02]  /*11a0*/  CS2R R44, SRZ ;  /* 0x00000000002c7805 */ /* 0x000fe4000001ff00 */
[----:B------:R-:W-:Y:S02]  /*11b0*/  SEL R109, R9, RZ, P0 ;  /* 0x000000ff096d7207 */ /* 0x000fe40000000000 */
[----:B------:R-:W-:Y:S02]  /*11c0*/  CS2R R48, SRZ ;  /* 0x0000000000307805 */ /* 0x000fe4000001ff00 */
[----:B------:R-:W-:Y:S02]  /*11d0*/  CS2R R46, SRZ ;  /* 0x00000000002e7805 */ /* 0x000fe4000001ff00 */
[----:B------:R-:W-:Y:S02]  /*11e0*/  CS2R R50, SRZ ;  /* 0x0000000000327805 */ /* 0x000fe4000001ff00 */
[----:B------:R-:W-:-:S02]  /*11f0*/  CS2R R4, SRZ ;  /* 0x0000000000047805 */ /* 0x000fc4000001ff00 */
[----:B------:R-:W-:Y:S02]  /*1200*/  CS2R R16, SRZ ;  /* 0x0000000000107805 */ /* 0x000fe4000001ff00 */
[----:B------:R-:W-:Y:S02]  /*1210*/  CS2R R6, SRZ ;  /* 0x0000000000067805 */ /* 0x000fe4000001ff00 */
[----:B------:R-:W-:Y:S02]  /*1220*/  CS2R R66, SRZ ;  /* 0x0000000000427805 */ /* 0x000fe4000001ff00 */
[----:B------:R-:W-:Y:S02]  /*1230*/  CS2R R82, SRZ ;  /* 0x0000000000527805 */ /* 0x000fe4000001ff00 */
[----:B------:R-:W-:Y:S02]  /*1240*/  CS2R R64, SRZ ;  /* 0x0000000000407805 */ /* 0x000fe4000001ff00 */
[----:B------:R-:W-:-:S02]  /*1250*/  CS2R R80, SRZ ;  /* 0x0000000000507805 */ /* 0x000fc4000001ff00 */
[----:B------:R-:W-:Y:S01]  /*1260*/  CS2R R18, SRZ ;  /* 0x0000000000127805 */ /* 0x000fe2000001ff00 */
[----:B------:R-:W-:Y:S01]  /*1270*/  @P2 VIADD R99, R110, 0x1a ;  /* 0x0000001a6e632836 */ /* 0x000fe20000000000 */
[----:B------:R-:W-:Y:S01]  /*1280*/  LOP3.LUT R108, R109, R106, RZ, 0xfc, !PT ;  /* 0x0000006a6d6c7212 */ /* 0x000fe200078efcff */
[----:B------:R-:W-:Y:S06]  /*1290*/  @P3 BRA `(.L_x_9) ;  /* 0x0000000c00b43947 */ /* 0x000fec0003800000 */
[----:B------:R-:W1:Y:S02]  /*12a0*/  LDCU.64 UR4, c[0x0][0x3a8] ;  /* 0x00007500ff0477ac */ /* 0x000e640008000a00 */
[----:B-1----:R-:W-:-:S04]  /*12b0*/  UISETP.NE.U32.AND UP0, UPT, UR4, URZ, UPT ;  /* 0x000000ff0400728c */ /* 0x002fc8000bf05070 */
[----:B------:R-:W-:-:S09]  /*12c0*/  UISETP.NE.AND.EX UP0, UPT, UR5, URZ, UPT, UP0 ;  /* 0x000000ff0500728c */ /* 0x000fd2000bf05300 */
[----:B------:R-:W-:Y:S05]  /*12d0*/  BRA.U !UP0, `(.L_x_10) ;  /* 0x00000055088c7547 */ /* 0x000fea000b800000 */
[----:B------:R-:W1:Y:S01]  /*12e0*/  S2R R3, SR_CgaCtaId ;  /* 0x0000000000037919 */ /* 0x000e620000008800 */
[----:B------:R-:W-:Y:S02]  /*12f0*/  MOV R2, 0x400 ;  /* 0x0000040000027802 */ /* 0x000fe40000000f00 */
[----:B------:R-:W-:Y:S02]  /*1300*/  CS2R R118, SRZ ;  /* 0x0000000000767805 */ /* 0x000fe4000001ff00 */
[----:B------:R-:W-:Y:S01]  /*1310*/  CS2R R40, SRZ ;  /* 0x0000000000287805 */ /* 0x000fe2000001ff00 */
[----:B------:R-:W2:Y:S01]  /*1320*/  S2R R5, SR_SWINHI ;  /* 0x0000000000057919 */ /* 0x000ea20000002f00 */
        /* <DEDUP_REMOVED lines=27> */
[----:B-1----:R-:W-:Y:S02]  /*14e0*/  LEA R4, R3, R2, 0x18 ;  /* 0x0000000203047211 */ /* 0x002fe400078ec0ff */
[----:B------:R-:W-:Y:S02]  /*14f0*/  CS2R R64, SRZ ;  /* 0x0000000000407805 */ /* 0x000fe4000001ff00 */
[----:B------:R-:W-:Y:S02]  /*1500*/  CS2R R80, SRZ ;  /* 0x0000000000507805 */ /* 0x000fe4000001ff00 */
[----:B------:R-:W-:Y:S02]  /*1510*/  CS2R R18, SRZ ;  /* 0x0000000000127805 */ /* 0x000fe4000001ff00 */
[----:B------:R-:W-:Y:S02]  /*1520*/  MOV R2, R4 ;  /* 0x0000000400027202 */ /* 0x000fe40000000f00 */
[----:B--2---:R-:W-:Y:S01]  /*1530*/  MOV R3, R5 ;  /* 0x0000000500037202 */ /* 0x004fe20000000f00 */
[----:B------:R-:W-:-:S02]  /*1540*/  IMAD R120, R97, 0x1000, R4 ;  /* 0x0000100061787824 */ /* 0x000fc400078e0204 */
[----:B------:R-:W-:Y:S02]  /*1550*/  IMAD R4, R98, 0x1000, R4 ;  /* 0x0000100062047824 */ /* 0x000fe400078e0204 */
[----:B------:R-:W-:Y:S01]  /*1560*/  IMAD.WIDE.U32 R96, R96, 0x8, R2 ;  /* 0x0000000860607825 */ /* 0x000fe200078e0002 */
[----:B------:R-:W-:-:S03]  /*1570*/  LEA R2, R110, R120, 0x4 ;  /* 0x000000786e027211 */ /* 0x000fc600078e20ff */
[--C-:B------:R-:W-:Y:S01]  /*1580*/  IMAD R110, R110, 0x10, R4.reuse ;  /* 0x000000106e6e7824 */ /* 0x100fe200078e0204 */
[----:B------:R-:W-:Y:S01]  /*1590*/  MOV R117, R96 ;  /* 0x0000006000757202 */ /* 0x000fe20000000f00 */
[C---:B------:R-:W-:Y:S01]  /*15a0*/  IMAD R3, R99.reuse, 0x10, R4 ;  /* 0x0000001063037824 */ /* 0x040fe200078e0204 */
[----:B------:R-:W-:Y:S01]  /*15b0*/  CS2R R4, SRZ ;  /* 0x0000000000047805 */ /* 0x000fe2000001ff00 */
[----:B------:R-:W-:-:S07]  /*15c0*/  IMAD R120, R99, 0x10, R120 ;  /* 0x0000001063787824 */ /* 0x000fce00078e0278 */
.L_x_15:
[----:B-1----:R-:W1:Y:S01]  /*15d0*/  LDCU.64 UR4, c[0x0][0x3a8] ;  /* 0x00007500ff0477ac */ /* 0x002e620008000a00 */
[----:B------:R-:W-:Y:S01]  /*15e0*/  ISETP.NE.AND P1, PT, R100, RZ, PT ;  /* 0x000000ff6400720c */ /* 0x000fe20003f25270 */
[----:B------:R-:W-:Y:S01]  /*15f0*/  BSSY.RECONVERGENT B0, `(.L_x_11) ;  /* 0x000001a000007945 */ /* 0x000fe20003800200 */
[----:B------:R-:W-:-:S05]  /*1600*/  IADD3 R119, P0, PT, R119, 0x10, RZ ;  /* 0x0000001077777810 */ /* 0x000fca0007f1e0ff */
[----:B------:R-:W-:Y:S01]  /*1610*/  IMAD.X R118, RZ, RZ, R118, P0 ;  /* 0x000000ffff767224 */ /* 0x000fe200000e0676 */
[----:B-1----:R-:W-:-:S04]  /*1620*/  ISETP.GE.U32.AND P0, PT, R119, UR4, PT ;  /* 0x0000000477007c0c */ /* 0x002fc8000bf06070 */
[----:B------:R-:W-:Y:S01]  /*1630*/  ISETP.GE.U32.AND.EX P0, PT, R118, UR5, PT, P0 ;  /* 0x0000000576007c0c */ /* 0x000fe2000bf06100 */
[----:B--2---:R-:W-:-:S12]  /*1640*/  @!P1 BRA `(.L_x_12) ;  /* 0x0000000000509947 */ /* 0x004fd80003800000 */
[----:B------:R-:W-:Y:S01]  /*1650*/  ISETP.NE.U32.AND P1, PT, R116, RZ, PT ;  /* 0x000000ff7400720c */ /* 0x000fe20003f25070 */
[----:B------:R-:W-:Y:S01]  /*1660*/  IMAD.MOV.U32 R15, RZ, RZ, R111 ;  /* 0x000000ffff0f7224 */ /* 0x000fe200078e006f */
[----:B------:R-:W-:Y:S01]  /*1670*/  MOV R10, R114 ;  /* 0x00000072000a7202 */ /* 0x000fe20000000f00 */
[----:B------:R-:W-:Y:S01]  /*1680*/  IMAD.MOV.U32 R11, RZ, RZ, RZ ;  /* 0x000000ffff0b7224 */ /* 0x000fe200078e00ff */
[----:B------:R-:W-:Y:S01]  /*1690*/  ISETP.NE.AND.EX P1, PT, R115, RZ, PT, P1 ;  /* 0x000000ff7300720c */ /* 0x000fe20003f25310 */
[----:B------:R-:W-:-:S12]  /*16a0*/  IMAD.MOV.U32 R13, RZ, RZ, R117 ;  /* 0x000000ffff0d7224 */ /* 0x000fd800078e0075 */
.L_x_13:
[----:B------:R-:W-:Y:S01]  /*16b0*/  VIADD R11, R11, 0x1 ;  /* 0x000000010b0b7836 */ /* 0x000fe20000000000 */
[----:B------:R-:W-:Y:S01]  /*16c0*/  R2UR UR4, R112 ;  /* 0x00000000700472ca */ /* 0x000fe200000e0000 */
[----:B------:R-:W-:Y:S01]  /*16d0*/  IMAD.MOV.U32 R8, RZ, RZ, R15 ;  /* 0x000000ffff087224 */ /* 0x000fe200078e000f */
[----:B------:R-:W-:Y:S01]  /*16e0*/  R2UR UR5, R113 ;  /* 0x00000000710572ca */ /* 0x000fe200000e0000 */
[----:B------:R-:W-:Y:S01]  /*16f0*/  IMAD.MOV.U32 R9, RZ, RZ, R10 ;  /* 0x000000ffff097224 */ /* 0x000fe200078e000a */
[----:B------:R-:W-:Y:S02]  /*1700*/  ISETP.NE.AND P2, PT, R11, R100, PT ;  /* 0x000000640b00720c */ /* 0x000fe40003f45270 */
[----:B------:R-:W-:-:S04]  /*1710*/  IADD3 R15, P3, PT, R15, R104, RZ ;  /* 0x000000680f0f7210 */ /* 0x000fc80007f7e0ff */
[----:B------:R-:W-:-:S05]  /*1720*/  IADD3.X R10, PT, PT, R10, R103, RZ, P3, !PT ;  /* 0x000000670a0a7210 */ /* 0x000fca0001ffe4ff */
[----:B------:R-:W-:Y:S01]  /*1730*/  @!PT LDS RZ, [RZ] ;  /* 0x00000000fffff984 */ /* 0x000fe20000000800 */
[----:B------:R-:W-:Y:S01]  /*1740*/  @!PT LDS RZ, [RZ] ;  /* 0x00000000fffff984 */ /* 0x000fe20000000800 */
[----:B------:R-:W-:Y:S01]  /*1750*/  @!PT LDS RZ, [RZ] ;  /* 0x00000000fffff984 */ /* 0x000fe20000000800 */
[----:B------:R1:W-:Y:S02]  /*1760*/  LDGSTS.E.64 [R13], desc[UR4][R8.64], P1 ;  /* 0x00000000080d7fae */ /* 0x0003e400089a1404 */
[----:B-1----:R-:W-:Y:S01]  /*1770*/  VIADD R13, R13, 0x800 ;  /* 0x000008000d0d7836 */ /* 0x002fe20000000000 */
[----:B------:R-:W-:Y:S06]  /*1780*/  @P2 BRA `(.L_x_13) ;  /* 0xfffffffc00c82947 */ /* 0x000fec000383ffff */
.L_x_12:
[----:B------:R-:W-:Y:S05]  /*1790*/  BSYNC.RECONVERGENT B0 ;  /* 0x0000000000007941 */ /* 0x000fea0003800200 */
.L_x_11:
[----:B------:R-:W0:Y:S01]  /*17a0*/  LDGDEPBAR ;  /* 0x00000000000079af */ /* 0x000e220000000000 */
[----:B------:R-:W-:Y:S01]  /*17b0*/  ISETP.NE.AND P1, PT, R108, RZ, PT ;  /* 0x000000ff6c00720c */ /* 0x000fe20003f25270 */
[----:B------:R-:W-:-:S12]  /*17c0*/  DEPBAR.LE SB0, 0x0 ;  /* 0x000080000000791a */ /* 0x000fd80000000000 */
[----:B------:R-:W-:Y:S05]  /*17d0*/  WARPSYNC.ALL ;  /* 0x0000000000007948 */ /* 0x000fea0003800000 */
[----:B------:R-:W-:Y:S06]  /*17e0*/  BAR.SYNC.DEFER_BLOCKING 0x0 ;  /* 0x0000000000007b1d */ /* 0x000fec0000010000 */
[----:B------:R-:W-:Y:S05]  /*17f0*/  @!P1 BRA `(.L_x_14) ;  /* 0x00000008002c9947 */ /* 0x000fea0003800000 */
[----:B------:R-:W-:Y:S01]  /*1800*/  LDS.128 R72, [R110+0x10] ;  /* 0x000010006e487984 */ /* 0x000fe20000000c00 */
[----:B------:R-:W-:Y:S05]  /*1810*/  WARPSYNC.ALL ;  /* 0x0000000000007948 */ /* 0x000fea0003800000 */
[----:B------:R-:W1:Y:S04]  /*1820*/  LDS.128 R76, [R2+0x4010] ;  /* 0x00401000024c7984 */ /* 0x000e680000000c00 */
[----:B------:R-:W2:Y:S04]  /*1830*/  LDS.128 R12, [R110+0x810] ;  /* 0x000810006e0c7984 */ /* 0x000ea80000000c00 */
[----:B------:R-:W3:Y:S04]  /*1840*/  LDS.128 R8, [R2+0x4810] ;  /* 0x0048100002087984 */ /* 0x000ee80000000c00 */
[----:B------:R-:W-:Y:S04]  /*1850*/  LDS.128 R84, [R110+0x90] ;  /* 0x000090006e547984 */ /* 0x000fe80000000c00 */
[----:B------:R-:W4:Y:S04]  /*1860*/  LDS.128 R92, [R2+0x4090] ;  /* 0x00409000025c7984 */ /* 0x000f280000000c00 */
[----:B------:R-:W-:Y:S04]  /*1870*/  LDS.128 R88, [R2+0x4120] ;  /* 0x0041200002587984 */ /* 0x000fe80000000c00 */
[----:B------:R-:W-:Y:S01]  /*1880*/  LDS.128 R96, [R2+0x4920] ;  /* 0x0049200002607984 */ /* 0x000fe20000000c00 */
[----:B-1----:R-:W4:-:S15]  /*1890*/  DMMA.8x8x4 R80, R76, R72, R80 ;  /* 0x000000484c50723f */ /* 0x002f1e0000000050 */
[----:B------:R-:W-:-:S01]  /*18a0*/  NOP ;  /* 0x0000000000007918 */ /* 0x000fc20000000000 */
[----:B------:R-:W1:-:S15]  /*18b0*/  DMMA.8x8x4 R64, R76, R74, R64 ;  /* 0x0000004a4c40723f */ /* 0x000e5e0000000040 */
[----:B------:R-:W-:-:S01]  /*18c0*/  NOP ;  /* 0x0000000000007918 */ /* 0x000fc20000000000 */
[----:B--2---:R-:W2:-:S15]  /*18d0*/  DMMA.8x8x4 R60, R76, R12, R60 ;  /* 0x0000000c4c3c723f */ /* 0x004e9e000000003c */
[----:B------:R-:W-:-:S01]  /*18e0*/  NOP ;  /* 0x0000000000007918 */ /* 0x000fc20000000000 */
[----:B------:R-:W5:-:S15]  /*18f0*/  DMMA.8x8x4 R68, R76, R14, R68 ;  /* 0x0000000e4c44723f */ /* 0x000f5e0000000044 */
[----:B------:R-:W-:-:S01]  /*1900*/  NOP ;  /* 0x0000000000007918 */ /* 0x000fc20000000000 */
[----:B------:R-:W5:-:S15]  /*1910*/  DMMA.8x8x4 R40, R78, R72, R40 ;  /* 0x000000484e28723f */ /* 0x000f5e0000000028 */
[----:B------:R-:W-:-:S01]  /*1920*/  NOP ;  /* 0x0000000000007918 */ /* 0x000fc20000000000 */
[----:B------:R-:W5:-:S15]  /*1930*/  DMMA.8x8x4 R36, R78, R74, R36 ;  /* 0x0000004a4e24723f */ /* 0x000f5e0000000024 */
[----:B------:R-:W-:-:S01]  /*1940*/  NOP ;  /* 0x0000000000007918 */ /* 0x000fc20000000000 */
[----:B------:R-:W5:-:S15]  /*1950*/  DMMA.8x8x4 R32, R78, R12, R32 ;  /* 0x0000000c4e20723f */ /* 0x000f5e0000000020 */
[----:B------:R-:W-:-:S01]  /*1960*/  NOP ;  /* 0x0000000000007918 */ /* 0x000fc20000000000 */
[----:B------:R3:W5:Y:S02]  /*1970*/  DMMA.8x8x4 R28, R78, R14, R28 ;  /* 0x0000000e4e1c723f */ /* 0x000764000000001c */
[----:B---3--:R-:W2:-:S14]  /*1980*/  LDS.128 R76, [R110+0x890] ;  /* 0x000890006e4c7984 */ /* 0x008e9c0000000c00 */
[----:B------:R-:W3:-:S15]  /*1990*/  DMMA.8x8x4 R56, R8, R72, R56 ;  /* 0x000000480838723f */ /* 0x000ede0000000038 */
[----:B------:R-:W-:-:S01]  /*19a0*/  NOP ;  /* 0x0000000000007918 */ /* 0x000fc20000000000 */
[----:B------:R-:W3:-:S15]  /*19b0*/  DMMA.8x8x4 R24, R10, R72, R24 ;  /* 0x000000480a18723f */ /* 0x000ede0000000018 */
[----:B------:R-:W-:-:S01]  /*19c0*/  NOP ;  /* 0x0000000000007918 */ /* 0x000fc20000000000 */
[----:B------:R-:W3:-:S15]  /*19d0*/  DMMA.8x8x4 R52, R8, R74, R52 ;  /* 0x0000004a0834723f */ /* 0x000ede0000000034 */
[----:B------:R-:W-:-:S01]  /*19e0*/  NOP ;  /* 0x0000000000007918 */ /* 0x000fc20000000000 */
[----:B------:R4:W3:Y:S02]  /*19f0*/  DMMA.8x8x4 R20, R10, R74, R20 ;  /* 0x0000004a0a14723f */ /* 0x0008e40000000014 */
[----:B----4-:R-:W3:-:S14]  /*1a00*/  LDS.128 R72, [R2+0x4890] ;  /* 0x0048900002487984 */ /* 0x010edc0000000c00 */
[----:B------:R-:W4:-:S15]  /*1a10*/  DMMA.8x8x4 R44, R8, R12, R44 ;  /* 0x0000000c082c723f */ /* 0x000f1e000000002c */
[----:B------:R-:W-:-:S01]  /*1a20*/  NOP ;  /* 0x0000000000007918 */ /* 0x000fc20000000000 */
[----:B------:R-:W4:-:S15]  /*1a30*/  DMMA.8x8x4 R4, R10, R12, R4 ;  /* 0x0000000c0a04723f */ /* 0x000f1e0000000004 */
[----:B------:R-:W-:-:S01]  /*1a40*/  NOP ;  /* 0x0000000000007918 */ /* 0x000fc20000000000 */
[----:B------:R-:W4:-:S15]  /*1a50*/  DMMA.8x8x4 R48, R8, R14, R48 ;  /* 0x0000000e0830723f */ /* 0x000f1e0000000030 */
[----:B------:R-:W-:-:S01]  /*1a60*/  NOP ;  /* 0x0000000000007918 */ /* 0x000fc20000000000 */
[----:B------:R1:W4:Y:S02]  /*1a70*/  DMMA.8x8x4 R16, R10, R14, R16 ;  /* 0x0000000e0a10723f */ /* 0x0003240000000010 */
[----:B-1----:R-:W1:Y:S04]  /*1a80*/  LDS.128 R8, [R110+0x120] ;  /* 0x000120006e087984 */ /* 0x002e680000000c00 */
[----:B------:R-:W1:Y:S10]  /*1a90*/  LDS.128 R12, [R110+0x920] ;  /* 0x000920006e0c7984 */ /* 0x000e740000000c00 */
[----:B------:R-:W1:-:S15]  /*1aa0*/  DMMA.8x8x4 R80, R92, R84, R80 ;  /* 0x000000545c50723f */ /* 0x000e5e0000000050 */
[----:B------:R-:W-:-:S01]  /*1ab0*/  NOP ;  /* 0x0000000000007918 */ /* 0x000fc20000000000 */
[----:B------:R-:W1:-:S15]  /*1ac0*/  DMMA.8x8x4 R64, R92, R86, R64 ;  /* 0x000000565c40723f */ /* 0x000e5e0000000040 */
[----:B------:R-:W-:-:S01]  /*1ad0*/  NOP ;  /* 0x0000000000007918 */ /* 0x000fc20000000000 */
[----:B--2---:R-:W-:-:S15]  /*1ae0*/  DMMA.8x8x4 R60, R92, R76, R60 ;  /* 0x0000004c5c3c723f */ /* 0x004fde000000003c */
[----:B------:R-:W-:-:S01]  /*1af0*/  NOP ;  /* 0x0000000000007918 */ /* 0x000fc20000000000 */
[----:B-----5:R-:W-:-:S15]  /*1b00*/  DMMA.8x8x4 R68, R92, R78, R68 ;  /* 0x0000004e5c44723f */ /* 0x020fde0000000044 */
[----:B------:R-:W-:-:S01]  /*1b10*/  NOP ;  /* 0x0000000000007918 */ /* 0x000fc20000000000 */
[----:B------:R-:W2:-:S15]  /*1b20*/  DMMA.8x8x4 R40, R94, R84, R40 ;  /* 0x000000545e28723f */ /* 0x000e9e0000000028 */
[----:B------:R-:W-:-:S01]  /*1b30*/  NOP ;  /* 0x0000000000007918 */ /* 0x000fc20000000000 */
[----:B------:R-:W5:-:S15]  /*1b40*/  DMMA.8x8x4 R36, R94, R86, R36 ;  /* 0x000000565e24723f */ /* 0x000f5e0000000024 */
[----:B------:R-:W-:-:S01]  /*1b50*/  NOP ;  /* 0x0000000000007918 */ /* 0x000fc20000000000 */
[----:B------:R-:W-:-:S15]  /*1b60*/  DMMA.8x8x4 R32, R94, R76, R32 ;  /* 0x0000004c5e20723f */ /* 0x000fde0000000020 */
[----:B------:R-:W-:-:S01]  /*1b70*/  NOP ;  /* 0x0000000000007918 */ /* 0x000fc20000000000 */
[----:B------:R-:W-:-:S15]  /*1b80*/  DMMA.8x8x4 R28, R94, R78, R28 ;  /* 0x0000004e5e1c723f */ /* 0x000fde000000001c */
[----:B------:R-:W-:-:S01]  /*1b90*/  NOP ;  /* 0x0000000000007918 */ /* 0x000fc20000000000 */
[----:B---3--:R-:W3:-:S15]  /*1ba0*/  DMMA.8x8x4 R56, R72, R84, R56 ;  /* 0x000000544838723f */ /* 0x008ede0000000038 */
[----:B------:R-:W-:-:S01]  /*1bb0*/  NOP ;  /* 0x0000000000007918 */ /* 0x000fc20000000000 */
[----:B------:R-:W3:-:S15]  /*1bc0*/  DMMA.8x8x4 R24, R74, R84, R24 ;  /* 0x000000544a18723f */ /* 0x000ede0000000018 */
[----:B------:R-:W-:-:S01]  /*1bd0*/  NOP ;  /* 0x0000000000007918 */ /* 0x000fc20000000000 */
[----:B------:R-:W3:-:S15]  /*1be0*/  DMMA.8x8x4 R52, R72, R86, R52 ;  /* 0x000000564834723f */ /* 0x000ede0000000034 */
[----:B------:R-:W-:-:S01]  /*1bf0*/  NOP ;  /* 0x0000000000007918 */ /* 0x000fc20000000000 */
[----:B------:R-:W3:-:S15]  /*1c00*/  DMMA.8x8x4 R20, R74, R86, R20 ;  /* 0x000000564a14723f */ /* 0x000ede0000000014 */
[----:B------:R-:W-:-:S01]  /*1c10*/  NOP ;  /* 0x0000000000007918 */ /* 0x000fc20000000000 */
[----:B----4-:R-:W4:-:S15]  /*1c20*/  DMMA.8x8x4 R44, R72, R76, R44 ;  /* 0x0000004c482c723f */ /* 0x010f1e000000002c */
[----:B------:R-:W-:-:S01]  /*1c30*/  NOP ;  /* 0x0000000000007918 */ /* 0x000fc20000000000 */
[----:B------:R1:W4:Y:S02]  /*1c40*/  DMMA.8x8x4 R84, R74, R76, R4 ;  /* 0x0000004c4a54723f */ /* 0x0003240000000004 */
[----:B-1----:R-:W-:-:S14]  /*1c50*/  LDS.128 R4, [R3] ;  /* 0x0000000003047984 */ /* 0x002fdc0000000c00 */
[----:B------:R-:W1:-:S15]  /*1c60*/  DMMA.8x8x4 R48, R72, R78, R48 ;  /* 0x0000004e4830723f */ /* 0x000e5e0000000030 */
[----:B------:R-:W-:-:S01]  /*1c70*/  NOP ;  /* 0x0000000000007918 */ /* 0x000fc20000000000 */
[----:B------:R2:W1:Y:S02]  /*1c80*/  DMMA.8x8x4 R92, R74, R78, R16 ;  /* 0x0000004e4a5c723f */ /* 0x0004640000000010 */
[----:B--2---:R-:W2:Y:S04]  /*1c90*/  LDS.128 R76, [R120+0x4000] ;  /* 0x00400000784c7984 */ /* 0x004ea80000000c00 */
[----:B------:R-:W2:Y:S04]  /*1ca0*/  LDS.128 R72, [R120+0x4800] ;  /* 0x0048000078487984 */ /* 0x000ea80000000c00 */
[----:B------:R-:W2:Y:S06]  /*1cb0*/  LDS.128 R16, [R3+0x800] ;  /* 0x0008000003107984 */ /* 0x000eac0000000c00 */
[----:B------:R-:W2:-:S15]  /*1cc0*/  DMMA.8x8x4 R80, R88, R8, R80 ;  /* 0x000000085850723f */ /* 0x000e9e0000000050 */
[----:B------:R-:W-:-:S01]  /*1cd0*/  NOP ;  /* 0x0000000000007918 */ /* 0x000fc20000000000 */
[----:B------:R-:W2:-:S15]  /*1ce0*/  DMMA.8x8x4 R64, R88, R10, R64 ;  /* 0x0000000a5840723f */ /* 0x000e9e0000000040 */
[----:B------:R-:W-:-:S01]  /*1cf0*/  NOP ;  /* 0x0000000000007918 */ /* 0x000fc20000000000 */
[----:B------:R-:W2:-:S15]  /*1d00*/  DMMA.8x8x4 R40, R90, R8, R40 ;  /* 0x000000085a28723f */ /* 0x000e9e0000000028 */
[----:B------:R-:W-:-:S01]  /*1d10*/  NOP ;  /* 0x0000000000007918 */ /* 0x000fc20000000000 */
[----:B-----5:R-:W5:-:S15]  /*1d20*/  DMMA.8x8x4 R36, R90, R10, R36 ;  /* 0x0000000a5a24723f */ /* 0x020f5e0000000024 */
        /* <DEDUP_REMOVED lines=19> */
[----:B------:R-:W4:-:S15]  /*1e60*/  DMMA.8x8x4 R84, R98, R12, R84 ;  /* 0x0000000c6254723f */ /* 0x000f1e0000000054 */
[----:B------:R-:W-:-:S01]  /*1e70*/  NOP ;  /* 0x0000000000007918 */ /* 0x000fc20000000000 */
[----:B-1----:R-:W1:-:S15]  /*1e80*/  DMMA.8x8x4 R48, R96, R14, R48 ;  /* 0x0000000e6030723f */ /* 0x002e5e0000000030 */
[----:B------:R-:W-:-:S01]  /*1e90*/  NOP ;  /* 0x0000000000007918 */ /* 0x000fc20000000000 */
[----:B------:R-:W1:-:S15]  /*1ea0*/  DMMA.8x8x4 R92, R98, R14, R92 ;  /* 0x0000000e625c723f */ /* 0x000e5e000000005c */
[----:B------:R-:W-:-:S01]  /*1eb0*/  NOP ;  /* 0x0000000000007918 */ /* 0x000fc20000000000 */
[----:B--2---:R2:W1:-:S15]  /*1ec0*/  DMMA.8x8x4 R80, R76, R4, R80 ;  /* 0x000000044c50723f */ /* 0x00445e0000000050 */
[----:B------:R-:W-:-:S01]  /*1ed0*/  NOP ;  /* 0x0000000000007918 */ /* 0x000fc20000000000 */
[----:B------:R2:W1:-:S15]  /*1ee0*/  DMMA.8x8x4 R64, R76, R6, R64 ;  /* 0x000000064c40723f */ /* 0x00045e0000000040 */
[----:B------:R-:W-:-:S01]  /*1ef0*/  NOP ;  /* 0x0000000000007918 */ /* 0x000fc20000000000 */
[----:B------:R2:W1:-:S15]  /*1f00*/  DMMA.8x8x4 R40, R78, R4, R40 ;  /* 0x000000044e28723f */ /* 0x00045e0000000028 */
[----:B------:R-:W-:-:S01]  /*1f10*/  NOP ;  /* 0x0000000000007918 */ /* 0x000fc20000000000 */
[----:B-----5:R2:W1:-:S15]  /*1f20*/  DMMA.8x8x4 R36, R78, R6, R36 ;  /* 0x000000064e24723f */ /* 0x02045e0000000024 */
[----:B------:R-:W-:-:S01]  /*1f30*/  NOP ;  /* 0x0000000000007918 */ /* 0x000fc20000000000 */
[----:B---3--:R2:W3:-:S15]  /*1f40*/  DMMA.8x8x4 R56, R72, R4, R56 ;  /* 0x000000044838723f */ /* 0x0084de0000000038 */
[----:B------:R-:W-:-:S01]  /*1f50*/  NOP ;  /* 0x0000000000007918 */ /* 0x000fc20000000000 */
[----:B------:R2:W1:-:S15]  /*1f60*/  DMMA.8x8x4 R24, R74, R4, R24 ;  /* 0x000000044a18723f */ /* 0x00045e0000000018 */
        /* <DEDUP_REMOVED lines=13> */
[----:B----4-:R2:W4:-:S15]  /*2040*/  DMMA.8x8x4 R44, R72, R16, R44 ;  /* 0x00000010482c723f */ /* 0x01051e000000002c */
[----:B------:R-:W-:-:S01]  /*2050*/  NOP ;  /* 0x0000000000007918 */ /* 0x000fc20000000000 */
[----:B------:R2:W1:-:S15]  /*2060*/  DMMA.8x8x4 R4, R74, R16, R84 ;  /* 0x000000104a04723f */ /* 0x00045e0000000054 */
[----:B------:R-:W-:-:S01]  /*2070*/  NOP ;  /* 0x0000000000007918 */ /* 0x000fc20000000000 */
[----:B-1----:R2:W1:-:S15]  /*2080*/  DMMA.8x8x4 R48, R72, R18, R48 ;  /* 0x000000124830723f */ /* 0x00245e0000000030 */
[----:B------:R-:W-:-:S01]  /*2090*/  NOP ;  /* 0x0000000000007918 */ /* 0x000fc20000000000 */
[----:B---34-:R2:W1:Y:S02]  /*20a0*/  DMMA.8x8x4 R16, R74, R18, R92 ;  /* 0x000000124a10723f */ /* 0x018464000000005c */
.L_x_14:
[C---:B------:R-:W-:Y:S01]  /*20b0*/  ISETP.GT.U32.AND P1, PT, R116.reuse, 0x1, PT ;  /* 0x000000017400780c */ /* 0x040fe20003f24070 */
[----:B------:R-:W-:Y:S05]  /*20c0*/  WARPSYNC.ALL ;  /* 0x0000000000007948 */ /* 0x000fea0003800000 */
[----:B------:R-:W-:Y:S01]  /*20d0*/  BAR.SYNC.DEFER_BLOCKING 0x0 ;  /* 0x0000000000007b1d */ /* 0x000fe20000010000 */
[----:B------:R-:W-:Y:S02]  /*20e0*/  ISETP.GT.U32.AND.EX P1, PT, R115, RZ, PT, P1 ;  /* 0x000000ff7300720c */ /* 0x000fe40003f24110 */
[----:B------:R-:W-:Y:S02]  /*20f0*/  IADD3 R111, P3, PT, R111, R102, RZ ;  /* 0x000000666f6f7210 */ /* 0x000fe40007f7e0ff */
[----:B------:R-:W-:-:S02]  /*2100*/  SEL R116, R116, 0x1, P1 ;  /* 0x0000000174747807 */ /* 0x000fc40000800000 */
[----:B------:R-:W-:Y:S01]  /*2110*/  SEL R115, R115, RZ, P1 ;  /* 0x000000ff73737207 */ /* 0x000fe20000800000 */
[----:B------:R-:W-:Y:S01]  /*2120*/  IMAD.X R114, R114, 0x1, R101, P3 ;  /* 0x0000000172727824 */ /* 0x000fe200018e0665 */
[----:B------:R-:W-:-:S04]  /*2130*/  IADD3 R116, P2, PT, R116, -0x1, RZ ;  /* 0xffffffff74747810 */ /* 0x000fc80007f5e0ff */
[----:B------:R-:W-:Y:S01]  /*2140*/  IADD3.X R115, PT, PT, R115, -0x1, RZ, P2, !PT ;  /* 0xffffffff73737810 */ /* 0x000fe200017fe4ff */
[----:B------:R-:W-:Y:S08]  /*2150*/  @!P0 BRA `(.L_x_15) ;  /* 0xfffffff4001c8947 */ /* 0x000ff0000383ffff */
[----:B------:R-:W-:Y:S05]  /*2160*/  BRA `(.L_x_10) ;  /* 0x0000004400e87947 */ /* 0x000fea0003800000 */
.L_x_9:
[----:B------:R-:W1:Y:S01]  /*2170*/  S2R R3, SR_CgaCtaId ;  /* 0x0000000000037919 */ /* 0x000e620000008800 */
[----:B------:R-:W-:Y:S01]  /*2180*/  ISETP.NE.AND P1, PT, R100, RZ, PT ;  /* 0x000000ff6400720c */ /* 0x000fe20003f25270 */
[----:B------:R-:W-:Y:S01]  /*2190*/  BSSY.RECONVERGENT B0, `(.L_x_16) ;  /* 0x000001d000007945 */ /* 0x000fe20003800200 */
[----:B------:R-:W-:Y:S01]  /*21a0*/  MOV R122, 0x400 ;  /* 0x00000400007a7802 */ /* 0x000fe20000000f00 */
[----:B------:R-:W2:Y:S01]  /*21b0*/  S2R R11, SR_SWINHI ;  /* 0x00000000000b7919 */ /* 0x000ea20000002f00 */
[----:B------:R-:W-:Y:S02]  /*21c0*/  ISETP.GT.U32.AND P0, PT, R116, 0x1, PT ;  /* 0x000000017400780c */ /* 0x000fe40003f04070 */
[----:B-1----:R-:W-:-:S04]  /*21d0*/  LEA R122, R3, R122, 0x18 ;  /* 0x0000007a037a7211 */ /* 0x002fc800078ec0ff */
[----:B------:R-:W-:Y:S02]  /*21e0*/  MOV R8, R122 ;  /* 0x0000007a00087202 */ /* 0x000fe40000000f00 */
[----:B--2---:R-:W-:-:S03]  /*21f0*/  MOV R9, R11 ;  /* 0x0000000b00097202 */ /* 0x004fc60000000f00 */
[----:B------:R-:W-:Y:S01]  /*2200*/  IMAD.WIDE.U32 R10, R96, 0x8, R8 ;  /* 0x00000008600a7825 */ /* 0x000fe200078e0008 */
[----:B------:R-:W-:Y:S06]  /*2210*/  @!P1 BRA `(.L_x_17) ;  /* 0x0000000000509947 */ /* 0x000fec0003800000 */
[----:B------:R-:W-:Y:S01]  /*2220*/  ISETP.NE.U32.AND P1, PT, R116, RZ, PT ;  /* 0x000000ff7400720c */ /* 0x000fe20003f25070 */
[----:B------:R-:W-:Y:S01]  /*2230*/  IMAD.MOV.U32 R73, RZ, RZ, R111 ;  /* 0x000000ffff497224 */ /* 0x000fe200078e006f */
[----:B------:R-:W-:Y:S01]  /*2240*/  MOV R15, R10 ;  /* 0x0000000a000f7202 */ /* 0x000fe20000000f00 */
[----:B------:R-:W-:Y:S01]  /*2250*/  IMAD.MOV.U32 R12, RZ, RZ, R114 ;  /* 0x000000ffff0c7224 */ /* 0x000fe200078e0072 */
[----:B------:R-:W-:Y:S01]  /*2260*/  ISETP.NE.AND.EX P1, PT, R115, RZ, PT, P1 ;  /* 0x000000ff7300720c */ /* 0x000fe20003f25310 */
[----:B------:R-:W-:-:S12]  /*2270*/  IMAD.MOV.U32 R13, RZ, RZ, RZ ;  /* 0x000000ffff0d7224 */ /* 0x000fd800078e00ff */
.L_x_18:
[----:B------:R-:W-:Y:S01]  /*2280*/  VIADD R13, R13, 0x1 ;  /* 0x000000010d0d7836 */ /* 0x000fe20000000000 */
[----:B------:R-:W-:Y:S01]  /*2290*/  R2UR UR4, R112 ;  /* 0x00000000700472ca */ /* 0x000fe200000e0000 */
[----:B------:R-:W-:Y:S01]  /*22a0*/  IMAD.MOV.U32 R3, RZ, RZ, R12 ;  /* 0x000000ffff037224 */ /* 0x000fe200078e000c */
[----:B------:R-:W-:Y:S02]  /*22b0*/  R2UR UR5, R113 ;  /* 0x00000000710572ca */ /* 0x000fe400000e0000 */
[----:B------:R-:W-:Y:S02]  /*22c0*/  ISETP.NE.AND P2, PT, R13, R100, PT ;  /* 0x000000640d00720c */ /* 0x000fe40003f45270 */
[----:B------:R-:W-:Y:S02]  /*22d0*/  MOV R2, R73 ;  /* 0x0000004900027202 */ /* 0x000fe40000000f00 */
[----:B------:R-:W-:-:S05]  /*22e0*/  IADD3 R73, P3, PT, R73, R104, RZ ;  /* 0x0000006849497210 */ /* 0x000fca0007f7e0ff */
[----:B------:R-:W-:Y:S02]  /*22f0*/  IMAD.X R12, R12, 0x1, R103, P3 ;  /* 0x000000010c0c7824 */ /* 0x000fe400018e0667 */
[----:B------:R-:W-:Y:S01]  /*2300*/  @!PT LDS RZ, [RZ] ;  /* 0x00000000fffff984 */ /* 0x000fe20000000800 */
[----:B------:R-:W-:Y:S01]  /*2310*/  @!PT LDS RZ, [RZ] ;  /* 0x00000000fffff984 */ /* 0x000fe20000000800 */
[----:B------:R-:W-:Y:S01]  /*2320*/  @!PT LDS RZ, [RZ] ;  /* 0x00000000fffff984 */ /* 0x000fe20000000800 */
[----:B------:R1:W-:Y:S02]  /*2330*/  LDGSTS.E.64 [R15], desc[UR4][R2.64], P1 ;  /* 0x00000000020f7fae */ /* 0x0003e400089a1404 */
[----:B-1----:R-:W-:Y:S01]  /*2340*/  VIADD R15, R15, 0x800 ;  /* 0x000008000f0f7836 */ /* 0x002fe20000000000 */
[----:B------:R-:W-:Y:S06]  /*2350*/  @P2 BRA `(.L_x_18) ;  /* 0xfffffffc00c82947 */ /* 0x000fec000383ffff */
.L_x_17:
[----:B------:R-:W-:Y:S05]  /*2360*/  BSYNC.RECONVERGENT B0 ;  /* 0x0000000000007941 */ /* 0x000fea0003800200 */
.L_x_16:
[----:B------:R-:W-:Y:S01]  /*2370*/  ISETP.GE.U32.AND P1, PT, R14, 0x6, PT ;  /* 0x000000060e00780c */ /* 0x000fe20003f26070 */
[----:B------:R-:W0:Y:S01]  /*2380*/  LDGDEPBAR ;  /* 0x00000000000079af */ /* 0x000e220000000000 */
[----:B------:R-:W-:Y:S02]  /*2390*/  ISETP.GT.U32.AND.EX P0, PT, R115, RZ, PT, P0 ;  /* 0x000000ff7300720c */ /* 0x000fe40003f04100 */
[----:B------:R-:W-:Y:S02]  /*23a0*/  IADD3 R111, P3, PT, R111, R102, RZ ;  /* 0x000000666f6f7210 */ /* 0x000fe40007f7e0ff */
[----:B------:R-:W-:Y:S02]  /*23b0*/  SEL R3, R116, 0x1, P0 ;  /* 0x0000000174037807 */ /* 0x000fe40000000000 */
[----:B------:R-:W-:Y:S01]  /*23c0*/  SEL R2, R115, RZ, P0 ;  /* 0x000000ff73027207 */ /* 0x000fe20000000000 */
[----:B------:R-:W-:Y:S01]  /*23d0*/  IMAD.X R114, R114, 0x1, R101, P3 ;  /* 0x0000000172727824 */ /* 0x000fe200018e0665 */
[----:B------:R-:W-:-:S02]  /*23e0*/  IADD3 R3, P2, PT, R3, -0x1, RZ ;  /* 0xffffffff03037810 */ /* 0x000fc40007f5e0ff */
[----:B------:R-:W-:Y:S02]  /*23f0*/  MOV R92, R122 ;  /* 0x0000007a005c7202 */ /* 0x000fe40000000f00 */
[----:B------:R-:W-:Y:S01]  /*2400*/  IADD3.X R2, PT, PT, R2, -0x1, RZ, P2, !PT ;  /* 0xffffffff02027810 */ /* 0x000fe200017fe4ff */
[----:B------:R-:W-:Y:S08]  /*2410*/  @!P1 BRA `(.L_x_19) ;  /* 0x0000002000889947 */ /* 0x000ff00003800000 */
[----:B------:R-:W-:Y:S01]  /*2420*/  ISETP.NE.AND P1, PT, R100, RZ, PT ;  /* 0x000000ff6400720c */ /* 0x000fe20003f25270 */
[----:B------:R-:W-:Y:S01]  /*2430*/  BSSY.RECONVERGENT B0, `(.L_x_20) ;  /* 0x0000020000007945 */ /* 0x000fe20003800200 */
[----:B------:R-:W-:Y:S02]  /*2440*/  ISETP.GT.U32.AND P0, PT, R116, 0x1, PT ;  /* 0x000000017400780c */ /* 0x000fe40003f04070 */
[C---:B------:R-:W-:Y:S02]  /*2450*/  IADD3 R12, P6, PT, R10.reuse, 0x10000, RZ ;  /* 0x000100000a0c7810 */ /* 0x040fe40007fde0ff */
[----:B------:R-:W-:Y:S02]  /*2460*/  ISETP.GT.U32.AND.EX P0, PT, R115, RZ, PT, P0 ;  /* 0x000000ff7300720c */ /* 0x000fe40003f04100 */
[C---:B------:R-:W-:Y:S01]  /*2470*/  IADD3 R14, P5, PT, R10.reuse, 0x8000, RZ ;  /* 0x000080000a0e7810 */ /* 0x040fe20007fbe0ff */
[----:B------:R-:W-:Y:S01]  /*2480*/  IMAD.X R13, RZ, RZ, R11, P6 ;  /* 0x000000ffff0d7224 */ /* 0x000fe200030e060b */
[----:B------:R-:W-:-:S02]  /*2490*/  IADD3 R10, P6, PT, R10, 0x18000, RZ ;  /* 0x000180000a0a7810 */ /* 0x000fc40007fde0ff */
[----:B------:R-:W-:Y:S01]  /*24a0*/  SEL R74, RZ, 0xffffffff, !P0 ;  /* 0xffffffffff4a7807 */ /* 0x000fe20004000000 */
[--C-:B------:R-:W-:Y:S01]  /*24b0*/  IMAD.X R15, RZ, RZ, R11.reuse, P5 ;  /* 0x000000ffff0f7224 */ /* 0x100fe200028e060b */
[C---:B------:R-:W-:Y:S01]  /*24c0*/  ISETP.NE.AND P3, PT, R100.reuse, RZ, PT ;  /* 0x000000ff6400720c */ /* 0x040fe20003f65270 */
[----:B------:R-:W-:Y:S01]  /*24d0*/  IMAD.X R11, RZ, RZ, R11, P6 ;  /* 0x000000ffff0b7224 */ /* 0x000fe200030e060b */
[----:B------:R-:W-:Y:S02]  /*24e0*/  ISETP.NE.AND P2, PT, R100, RZ, PT ;  /* 0x000000ff6400720c */ /* 0x000fe40003f45270 */
[----:B------:R-:W-:Y:S02]  /*24f0*/  IADD3 R93, P4, PT, R111, R102, RZ ;  /* 0x000000666f5d7210 */ /* 0x000fe40007f9e0ff */
[----:B------:R-:W-:Y:S01]  /*2500*/  IADD3 R75, P5, PT, R74, R3, RZ ;  /* 0x000000034a4b7210 */ /* 0x000fe20007fbe0ff */
[----:B------:R-:W-:-:S12]  /*2510*/  @!P1 BRA `(.L_x_21) ;  /* 0x0000000000449947 */ /* 0x000fd80003800000 */
[----:B------:R-:W-:Y:S01]  /*2520*/  MOV R73, R14 ;  /* 0x0000000e00497202 */ /* 0x000fe20000000f00 */
[----:B------:R-:W-:Y:S02]  /*2530*/  IMAD.MOV.U32 R72, RZ, RZ, R114 ;  /* 0x000000ffff487224 */ /* 0x000fe400078e0072 */
[----:B------:R-:W-:-:S07]  /*2540*/  IMAD.MOV.U32 R3, RZ, RZ, RZ ;  /* 0x000000ffff037224 */ /* 0x000fce00078e00ff */
.L_x_22:
        /* <DEDUP_REMOVED lines=14> */
.L_x_21:
[----:B------:R-:W-:Y:S05]  /*2630*/  BSYNC.RECONVERGENT B0 ;  /* 0x0000000000007941 */ /* 0x000fea0003800200 */
.L_x_20:
[----:B------:R-:W0:Y:S01]  /*2640*/  LDGDEPBAR ;  /* 0x00000000000079af */ /* 0x000e220000000000 */
[----:B------:R-:W-:Y:S01]  /*2650*/  BSSY.RECONVERGENT B0, `(.L_x_23) ;  /* 0x0000018000007945 */ /* 0x000fe20003800200 */
[----:B------:R-:W-:Y:S01]  /*2660*/  IMAD.X R74, R74, 0x1, R2, P5 ;  /* 0x000000014a4a7824 */ /* 0x000fe200028e0602 */
[----:B------:R-:W-:Y:S02]  /*2670*/  IADD3.X R94, PT, PT, R114, R101, RZ, P4, !PT ;  /* 0x00000065725e7210 */ /* 0x000fe400027fe4ff */
[----:B------:R-:W-:Y:S05]  /*2680*/  @!P3 BRA `(.L_x_24) ;  /* 0x000000000050b947 */ /* 0x000fea0003800000 */
[----:B------:R-:W-:Y:S01]  /*2690*/  ISETP.NE.U32.AND P0, PT, R75, RZ, PT ;  /* 0x000000ff4b00720c */ /* 0x000fe20003f05070 */
[----:B------:R-:W-:Y:S01]  /*26a0*/  IMAD.MOV.U32 R73, RZ, RZ, R93 ;  /* 0x000000ffff497224 */ /* 0x000fe200078e005d */
[----:B------:R-:W-:Y:S01]  /*26b0*/  MOV R15, R12 ;  /* 0x0000000c000f7202 */ /* 0x000fe20000000f00 */
[----:B------:R-:W-:Y:S01]  /*26c0*/  IMAD.MOV.U32 R12, RZ, RZ, R94 ;  /* 0x000000ffff0c7224 */ /* 0x000fe200078e005e */
[----:B------:R-:W-:Y:S01]  /*26d0*/  ISETP.NE.AND.EX P0, PT, R74, RZ, PT, P0 ;  /* 0x000000ff4a00720c */ /* 0x000fe20003f05300 */
[----:B------:R-:W-:-:S12]  /*26e0*/  IMAD.MOV.U32 R13, RZ, RZ, RZ ;  /* 0x000000ffff0d7224 */ /* 0x000fd800078e00ff */
.L_x_25:
[----:B------:R-:W-:Y:S01]  /*26f0*/  IADD3 R13, PT, PT, R13, 0x1, RZ ;  /* 0x000000010d0d7810 */ /* 0x000fe20007ffe0ff */
[----:B------:R-:W-:Y:S01]  /*2700*/  IMAD.MOV.U32 R2, RZ, RZ, R73 ;  /* 0x000000ffff027224 */ /* 0x000fe200078e0049 */
[----:B------:R-:W-:Y:S01]  /*2710*/  R2UR UR4, R112 ;  /* 0x00000000700472ca */ /* 0x000fe200000e0000 */
[----:B------:R-:W-:Y:S01]  /*2720*/  IMAD.MOV.U32 R3, RZ, RZ, R12 ;  /* 0x000000ffff037224 */ /* 0x000fe200078e000c */
[----:B------:R-:W-:Y:S02]  /*2730*/  R2UR UR5, R113 ;  /* 0x00000000710572ca */ /* 0x000fe400000e0000 */
[----:B------:R-:W-:Y:S02]  /*2740*/  ISETP.NE.AND P1, PT, R13, R100, PT ;  /* 0x000000640d00720c */ /* 0x000fe40003f25270 */
[----:B------:R-:W-:-:S05]  /*2750*/  IADD3 R73, P3, PT, R73, R104, RZ ;  /* 0x0000006849497210 */ /* 0x000fca0007f7e0ff */
[----:B------:R-:W-:-:S04]  /*2760*/  IMAD.X R12, R12, 0x1, R103, P3 ;  /* 0x000000010c0c7824 */ /* 0x000fc800018e0667 */
[----:B------:R-:W-:Y:S01]  /*2770*/  @!PT LDS RZ, [RZ] ;  /* 0x00000000fffff984 */ /* 0x000fe20000000800 */
[----:B------:R-:W-:Y:S01]  /*2780*/  @!PT LDS RZ, [RZ] ;  /* 0x00000000fffff984 */ /* 0x000fe20000000800 */
[----:B------:R-:W-:Y:S01]  /*2790*/  @!PT LDS RZ, [RZ] ;  /* 0x00000000fffff984 */ /* 0x000fe20000000800 */
[----:B------:R1:W-:Y:S02]  /*27a0*/  LDGSTS.E.64 [R15], desc[UR4][R2.64], P0 ;  /* 0x00000000020f7fae */ /* 0x0003e400081a1404 */
[----:B-1----:R-:W-:Y:S01]  /*27b0*/  VIADD R15, R15, 0x800 ;  /* 0x000008000f0f7836 */ /* 0x002fe20000000000 */
[----:B------:R-:W-:Y:S06]  /*27c0*/  @P1 BRA `(.L_x_25) ;  /* 0xfffffffc00c81947 */ /* 0x000fec000383ffff */
.L_x_24:
[----:B------:R-:W-:Y:S05]  /*27d0*/  BSYNC.RECONVERGENT B0 ;  /* 0x0000000000007941 */ /* 0x000fea0003800200 */
.L_x_23:
[----:B------:R-:W-:Y:S01]  /*27e0*/  ISETP.GT.U32.AND P0, PT, R75, 0x1, PT ;  /* 0x000000014b00780c */ /* 0x000fe20003f04070 */
[----:B------:R-:W0:Y:S01]  /*27f0*/  LDGDEPBAR ;  /* 0x00000000000079af */ /* 0x000e220000000000 */
[----:B------:R-:W-:Y:S02]  /*2800*/  BSSY.RECONVERGENT B0, `(.L_x_26) ;  /* 0x0000015000007945 */ /* 0x000fe40003800200 */
[----:B------:R-:W-:Y:S02]  /*2810*/  ISETP.GT.U32.AND.EX P1, PT, R74, RZ, PT, P0 ;  /* 0x000000ff4a00720c */ /* 0x000fe40003f24100 */
[----:B------:R-:W-:Y:S11]  /*2820*/  @!P2 BRA `(.L_x_27) ;  /* 0x000000000048a947 */ /* 0x000ff60003800000 */
[----:B------:R-:W-:Y:S02]  /*2830*/  IADD3 R15, P0, PT, R93, R102, RZ ;  /* 0x000000665d0f7210 */ /* 0x000fe40007f1e0ff */
[----:B------:R-:W-:Y:S01]  /*2840*/  MOV R13, R10 ;  /* 0x0000000a000d7202 */ /* 0x000fe20000000f00 */
[----:B------:R-:W-:Y:S02]  /*2850*/  IMAD.MOV.U32 R11, RZ, RZ, RZ ;  /* 0x000000ffff0b7224 */ /* 0x000fe400078e00ff */
[----:B------:R-:W-:-:S08]  /*2860*/  IMAD.X R10, R94, 0x1, R101, P0 ;  /* 0x000000015e0a7824 */ /* 0x000fd000000e0665 */
.L_x_28:
        /* <DEDUP_REMOVED lines=14> */
.L_x_27:
[----:B------:R-:W-:Y:S05]  /*2950*/  BSYNC.RECONVERGENT B0 ;  /* 0x0000000000007941 */ /* 0x000fea0003800200 */
.L_x_26:
[----:B------:R-:W1:Y:S01]  /*2960*/  LDCU.64 UR4, c[0x0][0x3a8] ;  /* 0x00007500ff0477ac */ /* 0x000e620008000a00 */
[----:B------:R-:W0:Y:S01]  /*2970*/  LDGDEPBAR ;  /* 0x00000000000079af */ /* 0x000e220000000000 */
[----:B------:R-:W-:Y:S01]  /*2980*/  ISETP.GT.U32.AND P0, PT, R75, 0x1, PT ;  /* 0x000000014b00780c */ /* 0x000fe20003f04070 */
[----:B------:R-:W-:Y:S01]  /*2990*/  BSSY.RECONVERGENT B0, `(.L_x_29) ;  /* 0x00001c9000007945 */ /* 0x000fe20003800200 */
[----:B------:R-:W-:Y:S02]  /*29a0*/  SEL R2, RZ, 0xffffffff, !P1 ;  /* 0xffffffffff027807 */ /* 0x000fe40004800000 */
[----:B------:R-:W-:-:S04]  /*29b0*/  ISETP.GT.U32.AND.EX P0, PT, R74, RZ, PT, P0 ;  /* 0x000000ff4a00720c */ /* 0x000fc80003f04100 */
[----:B------:R-:W-:Y:S02]  /*29c0*/  SEL R111, R75, 0x1, P0 ;  /* 0x000000014b6f7807 */ /* 0x000fe40000000000 */
[----:B------:R-:W-:Y:S02]  /*29d0*/  SEL R95, R74, RZ, P0 ;  /* 0x000000ff4a5f7207 */ /* 0x000fe40000000000 */
[----:B------:R-:W-:Y:S01]  /*29e0*/  IADD3 R111, P1, P2, R111, -0x1, R2 ;  /* 0xffffffff6f6f7810 */ /* 0x000fe20007a3e002 */
[----:B-1----:R-:W-:-:S03]  /*29f0*/  UISETP.NE.U32.AND UP0, UPT, UR4, URZ, UPT ;  /* 0x000000ff0400728c */ /* 0x002fc6000bf05070 */
[----:B------:R-:W-:Y:S01]  /*2a00*/  IADD3.X R95, PT, PT, R95, -0x1, R2, P1, P2 ;  /* 0xffffffff5f5f7810 */ /* 0x000fe20000fe4402 */
[----:B------:R-:W-:-:S09]  /*2a10*/  UISETP.NE.AND.EX UP0, UPT, UR5, URZ, UPT, UP0 ;  /* 0x000000ff0500728c */ /* 0x000fd2000bf05300 */
[----:B------:R-:W-:Y:S05]  /*2a20*/  BRA.U !UP0, `(.L_x_30) ;  /* 0x0000001908fc7547 */ /* 0x000fea000b800000 */
[C---:B------:R-:W-:Y:S01]  /*2a30*/  IADD3 R85, P1, PT, R8.reuse, 0x20000, RZ ;  /* 0x0002000008557810 */ /* 0x040fe20007f3e0ff */
[----:B------:R-:W-:Y:S01]  /*2a40*/  UMOV UR4, URZ ;  /* 0x000000ff00047c82 */ /* 0x000fe20008000000 */
[----:B------:R-:W-:Y:S01]  /*2a50*/  IADD3 R118, P0, PT, R8, 0x10000, RZ ;  /* 0x0001000008767810 */ /* 0x000fe20007f1e0ff */
[----:B------:R-:W-:Y:S01]  /*2a60*/  UMOV UR5, URZ ;  /* 0x000000ff00057c82 */ /* 0x000fe20008000000 */
[----:B------:R-:W-:Y:S01]  /*2a70*/  UMOV UR6, URZ ;  /* 0x000000ff00067c82 */ /* 0x000fe20008000000 */
[----:B------:R-:W-:Y:S01]  /*2a80*/  UMOV UR7, URZ ;  /* 0x000000ff00077c82 */ /* 0x000fe20008000000 */
[----:B------:R-:W-:Y:S01]  /*2a90*/  IMAD.MOV.U32 R114, RZ, RZ, R8 ;  /* 0x000000ffff727224 */ /* 0x000fe200078e0008 */
[----:B------:R-:W-:Y:S01]  /*2aa0*/  IADD3.X R119, PT, PT, RZ, R9, RZ, P0, !PT ;  /* 0x00000009ff777210 */ /* 0x000fe200007fe4ff */
[----:B------:R-:W-:Y:S01]  /*2ab0*/  IMAD.MOV.U32 R117, RZ, RZ, R9 ;  /* 0x000000ffff757224 */ /* 0x000fe200078e0009 */
[----:B------:R-:W-:Y:S01]  /*2ac0*/  SHF.L.U64.HI R115, R102, 0x1, R101 ;  /* 0x0000000166737819 */ /* 0x000fe20000010265 */
[----:B------:R-:W-:Y:S01]  /*2ad0*/  IMAD.X R84, RZ, RZ, R9, P1 ;  /* 0x000000ffff547224 */ /* 0x000fe200008e0609 */
[----:B------:R-:W-:Y:S01]  /*2ae0*/  MOV R116, RZ ;  /* 0x000000ff00747202 */ /* 0x000fe20000000f00 */
[C---:B------:R-:W-:Y:S01]  /*2af0*/  VIADD R120, R122.reuse, 0x10000 ;  /* 0x000100007a787836 */ /* 0x040fe20000000000 */
[----:B------:R-:W-:Y:S01]  /*2b00*/  MOV R43, UR7 ;  /* 0x00000007002b7c02 */ /* 0x000fe20008000f00 */
[----:B------:R-:W-:Y:S01]  /*2b10*/  VIADD R86, R122, 0x20000 ;  /* 0x000200007a567836 */ /* 0x000fe20000000000 */
[----:B------:R-:W-:Y:S01]  /*2b20*/  MOV R69, UR5 ;  /* 0x0000000500457c02 */ /* 0x000fe20008000f00 */
[----:B------:R-:W-:Y:S01]  /*2b30*/  IMAD.MOV R92, RZ, RZ, -R100 ;  /* 0x000000ffff5c7224 */ /* 0x000fe200078e0a64 */
[----:B------:R-:W-:Y:S01]  /*2b40*/  MOV R33, UR5 ;  /* 0x0000000500217c02 */ /* 0x000fe20008000f00 */
[----:B------:R-:W-:Y:S01]  /*2b50*/  IMAD.MOV.U32 R121, RZ, RZ, RZ ;  /* 0x000000ffff797224 */ /* 0x000fe200078e00ff */
[----:B------:R-:W-:Y:S01]  /*2b60*/  MOV R31, UR7 ;  /* 0x00000007001f7c02 */ /* 0x000fe20008000f00 */
[----:B------:R-:W-:Y:S01]  /*2b70*/  IMAD.U32 R40, RZ, RZ, UR4 ;  /* 0x00000004ff287e24 */ /* 0x000fe2000f8e00ff */
        /* <DEDUP_REMOVED lines=11> */
[----:B------:R-:W-:-:S02]  /*2c30*/  IMAD.U32 R39, RZ, RZ, UR7 ;  /* 0x00000007ff277e24 */ /* 0x000fc4000f8e00ff */
[----:B------:R-:W-:Y:S02]  /*2c40*/  IMAD.U32 R60, RZ, RZ, UR4 ;  /* 0x00000004ff3c7e24 */ /* 0x000fe4000f8e00ff */
[----:B------:R-:W-:Y:S02]  /*2c50*/  IMAD.U32 R61, RZ, RZ, UR5 ;  /* 0x00000005ff3d7e24 */ /* 0x000fe4000f8e00ff */
[----:B------:R-:W-:Y:S02]  /*2c60*/  IMAD.U32 R68, RZ, RZ, UR4 ;  /* 0x00000004ff447e24 */ /* 0x000fe4000f8e00ff */
[----:B------:R-:W-:Y:S02]  /*2c70*/  IMAD.U32 R62, RZ, RZ, UR6 ;  /* 0x00000006ff3e7e24 */ /* 0x000fe4000f8e00ff */
[----:B------:R-:W-:Y:S02]  /*2c80*/  IMAD.U32 R63, RZ, RZ, UR7 ;  /* 0x00000007ff3f7e24 */ /* 0x000fe4000f8e00ff */
        /* <DEDUP_REMOVED lines=41> */
[----:B------:R-:W-:-:S07]  /*2f20*/  IMAD.U32 R19, RZ, RZ, UR7 ;  /* 0x00000007ff137e24 */ /* 0x000fce000f8e00ff */
.L_x_39:
[----:B------:R-:W-:Y:S01]  /*2f30*/  ISETP.NE.AND P2, PT, R108, RZ, PT ;  /* 0x000000ff6c00720c */ /* 0x000fe20003f45270 */
[----:B------:R-:W-:-:S04]  /*2f40*/  DEPBAR.LE SB0, 0x2 ;  /* 0x000080800000791a */ /* 0x000fc80000000000 */
[----:B-12--5:R-:W-:Y:S01]  /*2f50*/  LEA R88, R97, R122, 0xc ;  /* 0x0000007a61587211 */ /* 0x026fe200078e60ff */
[----:B------:R-:W-:Y:S01]  /*2f60*/  IMAD R89, R98, 0x1000, R122 ;  /* 0x0000100062597824 */ /* 0x000fe200078e027a */
[----:B------:R-:W-:Y:S05]  /*2f70*/  WARPSYNC.ALL ;  /* 0x0000000000007948 */ /* 0x000fea0003800000 */
[C-C-:B------:R-:W-:Y:S02]  /*2f80*/  IMAD R124, R99.reuse, 0x10, R89.reuse ;  /* 0x00000010637c7824 */ /* 0x140fe400078e0259 */
[----:B------:R-:W-:Y:S02]  /*2f90*/  IMAD R123, R99, 0x10, R88 ;  /* 0x00000010637b7824 */ /* 0x000fe400078e0258 */
[----:B------:R-:W-:-:S02]  /*2fa0*/  IMAD R89, R110, 0x10, R89 ;  /* 0x000000106e597824 */ /* 0x000fc400078e0259 */
[----:B------:R-:W-:Y:S01]  /*2fb0*/  IMAD R88, R110, 0x10, R88 ;  /* 0x000000106e587824 */ /* 0x000fe200078e0258 */
[----:B------:R-:W-:Y:S06]  /*2fc0*/  BAR.SYNC.DEFER_BLOCKING 0x0 ;  /* 0x0000000000007b1d */ /* 0x000fec0000010000 */
[----:B------:R-:W-:Y:S05]  /*2fd0*/  @!P2 BRA `(.L_x_31) ;  /* 0x00000008001ca947 */ /* 0x000fea0003800000 */
[----:B------:R-:W-:Y:S01]  /*2fe0*/  LDS.128 R72, [R89+0x10] ;  /* 0x0000100059487984 */ /* 0x000fe20000000c00 */
[----:B------:R-:W-:Y:S05]  /*2ff0*/  WARPSYNC.ALL ;  /* 0x0000000000007948 */ /* 0x000fea0003800000 */
[----:B------:R-:W1:Y:S04]  /*3000*/  LDS.128 R76, [R88+0x4010] ;  /* 0x00401000584c7984 */ /* 0x000e680000000c00 */
[----:B------:R-:W2:Y:S04]  /*3010*/  LDS.128 R12, [R89+0x810] ;  /* 0x00081000590c7984 */ /* 0x000ea80000000c00 */
[----:B------:R-:W3:Y:S01]  /*3020*/  LDS.128 R8, [R88+0x4810] ;  /* 0x0048100058087984 */ /* 0x000ee20000000c00 */
[----:B-1----:R-:W1:-:S15]  /*3030*/  DMMA.8x8x4 R80, R76, R72, R80 ;  /* 0x000000484c50723f */ /* 0x002e5e0000000050 */
[----:B------:R-:W-:-:S01]  /*3040*/  NOP ;  /* 0x0000000000007918 */ /* 0x000fc20000000000 */
[----:B------:R-:W4:-:S15]  /*3050*/  DMMA.8x8x4 R64, R76, R74, R64 ;  /* 0x0000004a4c40723f */ /* 0x000f1e0000000040 */
        /* <DEDUP_REMOVED lines=12> */
[----:B---3--:R-:W-:-:S14]  /*3120*/  LDS.128 R76, [R88+0x4090] ;  /* 0x00409000584c7984 */ /* 0x008fdc0000000c00 */
[----:B------:R-:W3:-:S15]  /*3130*/  DMMA.8x8x4 R56, R8, R72, R56 ;  /* 0x000000480838723f */ /* 0x000ede0000000038 */
[----:B------:R-:W-:-:S01]  /*3140*/  NOP ;  /* 0x0000000000007918 */ /* 0x000fc20000000000 */
[----:B------:R-:W3:-:S15]  /*3150*/  DMMA.8x8x4 R24, R10, R72, R24 ;  /* 0x000000480a18723f */ /* 0x000ede0000000018 */
[----:B------:R-:W-:-:S01]  /*3160*/  NOP ;  /* 0x0000000000007918 */ /* 0x000fc20000000000 */
[----:B------:R-:W3:-:S15]  /*3170*/  DMMA.8x8x4 R52, R8, R74, R52 ;  /* 0x0000004a0834723f */ /* 0x000ede0000000034 */
[----:B------:R-:W-:-:S01]  /*3180*/  NOP ;  /* 0x0000000000007918 */ /* 0x000fc20000000000 */
[----:B------:R1:W3:Y:S02]  /*3190*/  DMMA.8x8x4 R20, R10, R74, R20 ;  /* 0x0000004a0a14723f */ /* 0x0002e40000000014 */
[----:B-1----:R-:W1:-:S14]  /*31a0*/  LDS.128 R72, [R89+0x90] ;  /* 0x0000900059487984 */ /* 0x002e5c0000000c00 */
[----:B------:R-:W3:-:S15]  /*31b0*/  DMMA.8x8x4 R44, R8, R12, R44 ;  /* 0x0000000c082c723f */ /* 0x000ede000000002c */
[----:B------:R-:W-:-:S01]  /*31c0*/  NOP ;  /* 0x0000000000007918 */ /* 0x000fc20000000000 */
[----:B------:R-:W3:-:S15]  /*31d0*/  DMMA.8x8x4 R4, R10, R12, R4 ;  /* 0x0000000c0a04723f */ /* 0x000ede0000000004 */
[----:B------:R-:W-:-:S01]  /*31e0*/  NOP ;  /* 0x0000000000007918 */ /* 0x000fc20000000000 */
[----:B------:R-:W3:-:S15]  /*31f0*/  DMMA.8x8x4 R48, R8, R14, R48 ;  /* 0x0000000e0830723f */ /* 0x000ede0000000030 */
[----:B------:R-:W-:-:S01]  /*3200*/  NOP ;  /* 0x0000000000007918 */ /* 0x000fc20000000000 */
[----:B------:R4:W3:Y:S02]  /*3210*/  DMMA.8x8x4 R16, R10, R14, R16 ;  /* 0x0000000e0a10723f */ /* 0x0008e40000000010 */
[----:B----4-:R-:W2:Y:S04]  /*3220*/  LDS.128 R8, [R89+0x890] ;  /* 0x0008900059087984 */ /* 0x010ea80000000c00 */
[----:B------:R-:W3:Y:S10]  /*3230*/  LDS.128 R12, [R88+0x4890] ;  /* 0x00489000580c7984 */ /* 0x000ef40000000c00 */
[----:B-1----:R-:W1:-:S15]  /*3240*/  DMMA.8x8x4 R80, R76, R72, R80 ;  /* 0x000000484c50723f */ /* 0x002e5e0000000050 */
[----:B------:R-:W-:-:S01]  /*3250*/  NOP ;  /* 0x0000000000007918 */ /* 0x000fc20000000000 */
[----:B------:R-:W4:-:S15]  /*3260*/  DMMA.8x8x4 R64, R76, R74, R64 ;  /* 0x0000004a4c40723f */ /* 0x000f1e0000000040 */
[----:B------:R-:W-:-:S01]  /*3270*/  NOP ;  /* 0x0000000000007918 */ /* 0x000fc20000000000 */
[----:B--2---:R-:W2:-:S15]  /*3280*/  DMMA.8x8x4 R60, R76, R8, R60 ;  /* 0x000000084c3c723f */ /* 0x004e9e000000003c */
[----:B------:R-:W-:-:S01]  /*3290*/  NOP ;  /* 0x0000000000007918 */ /* 0x000fc20000000000 */
[----:B-----5:R-:W5:-:S15]  /*32a0*/  DMMA.8x8x4 R68, R76, R10, R68 ;  /* 0x0000000a4c44723f */ /* 0x020f5e0000000044 */
        /* <DEDUP_REMOVED lines=8> */
[----:B-1----:R-:W-:-:S14]  /*3330*/  LDS.128 R76, [R88+0x4120] ;  /* 0x00412000584c7984 */ /* 0x002fdc0000000c00 */
[----:B---3--:R-:W1:-:S15]  /*3340*/  DMMA.8x8x4 R56, R12, R72, R56 ;  /* 0x000000480c38723f */ /* 0x008e5e0000000038 */
[----:B------:R-:W-:-:S01]  /*3350*/  NOP ;  /* 0x0000000000007918 */ /* 0x000fc20000000000 */
[----:B------:R-:W3:-:S15]  /*3360*/  DMMA.8x8x4 R24, R14, R72, R24 ;  /* 0x000000480e18723f */ /* 0x000ede0000000018 */
[----:B------:R-:W-:-:S01]  /*3370*/  NOP ;  /* 0x0000000000007918 */ /* 0x000fc20000000000 */
[----:B------:R-:W3:-:S15]  /*3380*/  DMMA.8x8x4 R52, R12, R74, R52 ;  /* 0x0000004a0c34723f */ /* 0x000ede0000000034 */
[----:B------:R-:W-:-:S01]  /*3390*/  NOP ;  /* 0x0000000000007918 */ /* 0x000fc20000000000 */
[----:B------:R4:W3:Y:S02]  /*33a0*/  DMMA.8x8x4 R20, R14, R74, R20 ;  /* 0x0000004a0e14723f */ /* 0x0008e40000000014 */
[----:B----4-:R-:W4:-:S14]  /*33b0*/  LDS.128 R72, [R89+0x120] ;  /* 0x0001200059487984 */ /* 0x010f1c0000000c00 */
[----:B------:R-:W3:-:S15]  /*33c0*/  DMMA.8x8x4 R44, R12, R8, R44 ;  /* 0x000000080c2c723f */ /* 0x000ede000000002c */
[----:B------:R-:W-:-:S01]  /*33d0*/  NOP ;  /* 0x0000000000007918 */ /* 0x000fc20000000000 */
[----:B------:R-:W3:-:S15]  /*33e0*/  DMMA.8x8x4 R4, R14, R8, R4 ;  /* 0x000000080e04723f */ /* 0x000ede0000000004 */
[----:B------:R-:W-:-:S01]  /*33f0*/  NOP ;  /* 0x0000000000007918 */ /* 0x000fc20000000000 */
[----:B------:R-:W3:-:S15]  /*3400*/  DMMA.8x8x4 R48, R12, R10, R48 ;  /* 0x0000000a0c30723f */ /* 0x000ede0000000030 */
[----:B------:R-:W-:-:S01]  /*3410*/  NOP ;  /* 0x0000000000007918 */ /* 0x000fc20000000000 */
[----:B------:R2:W3:Y:S02]  /*3420*/  DMMA.8x8x4 R16, R14, R10, R16 ;  /* 0x0000000a0e10723f */ /* 0x0004e40000000010 */
[----:B--2---:R-:W2:Y:S04]  /*3430*/  LDS.128 R8, [R89+0x920] ;  /* 0x0009200059087984 */ /* 0x004ea80000000c00 */
[----:B------:R-:W1:Y:S10]  /*3440*/  LDS.128 R12, [R88+0x4920] ;  /* 0x00492000580c7984 */ /* 0x000e740000000c00 */
[----:B----4-:R-:W4:-:S15]  /*3450*/  DMMA.8x8x4 R80, R76, R72, R80 ;  /* 0x000000484c50723f */ /* 0x010f1e0000000050 */
        /* <DEDUP_REMOVED lines=15> */
[----:B-1----:R-:W1:-:S15]  /*3550*/  DMMA.8x8x4 R56, R12, R72, R56 ;  /* 0x000000480c38723f */ /* 0x002e5e0000000038 */
[----:B------:R-:W-:-:S01]  /*3560*/  NOP ;  /* 0x0000000000007918 */ /* 0x000fc20000000000 */
[----:B------:R-:W3:-:S15]  /*3570*/  DMMA.8x8x4 R24, R14, R72, R24 ;  /* 0x000000480e18723f */ /* 0x000ede0000000018 */
[----:B------:R-:W-:-:S01]  /*3580*/  NOP ;  /* 0x0000000000007918 */ /* 0x000fc20000000000 */
[----:B------:R-:W3:-:S15]  /*3590*/  DMMA.8x8x4 R52, R12, R74, R52 ;  /* 0x0000004a0c34723f */ /* 0x000ede0000000034 */
[----:B------:R-:W-:-:S01]  /*35a0*/  NOP ;  /* 0x0000000000007918 */ /* 0x000fc20000000000 */
[----:B------:R4:W3:Y:S02]  /*35b0*/  DMMA.8x8x4 R20, R14, R74, R20 ;  /* 0x0000004a0e14723f */ /* 0x0008e40000000014 */
[----:B----4-:R-:W4:-:S14]  /*35c0*/  LDS.128 R72, [R124] ;  /* 0x000000007c487984 */ /* 0x010f1c0000000c00 */
        /* <DEDUP_REMOVED lines=9> */
[----:B----4-:R4:W1:-:S15]  /*3660*/  DMMA.8x8x4 R80, R76, R72, R80 ;  /* 0x000000484c50723f */ /* 0x01085e0000000050 */
[----:B------:R-:W-:-:S01]  /*3670*/  NOP ;  /* 0x0000000000007918 */ /* 0x000fc20000000000 */
[----:B------:R4:W1:-:S15]  /*3680*/  DMMA.8x8x4 R64, R76, R74, R64 ;  /* 0x0000004a4c40723f */ /* 0x00085e0000000040 */
[----:B------:R-:W-:-:S01]  /*3690*/  NOP ;  /* 0x0000000000007918 */ /* 0x000fc20000000000 */
[----:B--2---:R4:W2:-:S15]  /*36a0*/  DMMA.8x8x4 R60, R76, R8, R60 ;  /* 0x000000084c3c723f */ /* 0x00489e000000003c */
[----:B------:R-:W-:-:S01]  /*36b0*/  NOP ;  /* 0x0000000000007918 */ /* 0x000fc20000000000 */
[----:B-----5:R4:W1:-:S15]  /*36c0*/  DMMA.8x8x4 R68, R76, R10, R68 ;  /* 0x0000000a4c44723f */ /* 0x02085e0000000044 */
        /* <DEDUP_REMOVED lines=9> */
[----:B-1----:R4:W1:-:S15]  /*3760*/  DMMA.8x8x4 R56, R12, R72, R56 ;  /* 0x000000480c38723f */ /* 0x00285e0000000038 */
        /* <DEDUP_REMOVED lines=13> */
[----:B--23--:R4:W1:Y:S02]  /*3840*/  DMMA.8x8x4 R16, R14, R10, R16 ;  /* 0x0000000a0e10723f */ /* 0x00c8640000000010 */
.L_x_31:
[----:B------:R-:W2:Y:S01]  /*3850*/  LDC.64 R2, c[0x0][0x3a8] ;  /* 0x0000ea00ff027b82 */ /* 0x000ea20000000a00 */
[----:B----4-:R-:W-:Y:S01]  /*3860*/  IADD3 R9, P1, PT, R121, 0x10, RZ ;  /* 0x0000001079097810 */ /* 0x010fe20007f3e0ff */
[----:B------:R3:W-:Y:S01]  /*3870*/  STL [R1+0x4], R120 ;  /* 0x0000047801007387 */ /* 0x0007e20000100800 */
[----:B------:R-:W-:Y:S01]  /*3880*/  MOV R125, R119 ;  /* 0x00000077007d7202 */ /* 0x000fe20000000f00 */
[----:B------:R-:W-:Y:S02]  /*3890*/  IMAD.MOV.U32 R119, RZ, RZ, R84 ;  /* 0x000000ffff777224 */ /* 0x000fe400078e0054 */
[----:B------:R-:W-:Y:S01]  /*38a0*/  IMAD.X R8, RZ, RZ, R116, P1 ;  /* 0x000000ffff087224 */ /* 0x000fe200008e0674 */
[----:B------:R4:W-:Y:S01]  /*38b0*/  STL [R1], R118 ;  /* 0x0000007601007387 */ /* 0x0009e20000100800 */
[----:B---3--:R-:W-:Y:S02]  /*38c0*/  IMAD.MOV.U32 R120, RZ, RZ, R86 ;  /* 0x000000ffff787224 */ /* 0x008fe400078e0056 */
[----:B----4-:R-:W-:Y:S01]  /*38d0*/  IMAD.MOV.U32 R118, RZ, RZ, R85 ;  /* 0x000000ffff767224 */ /* 0x010fe200078e0055 */
[----:B--2---:R-:W-:-:S04]  /*38e0*/  ISETP.GE.U32.AND P0, PT, R9, R2, PT ;  /* 0x000000020900720c */ /* 0x004fc80003f06070 */
[----:B------:R-:W-:-:S13]  /*38f0*/  ISETP.GE.U32.AND.EX P0, PT, R8, R3, PT, P0 ;  /* 0x000000030800720c */ /* 0x000fda0003f06100 */
[----:B------:R-:W-:Y:S05]  /*3900*/  @P0 BRA `(.L_x_30) ;  /* 0x0000000c00440947 */ /* 0x000fea0003800000 */
[----:B------:R-:W-:Y:S01]  /*3910*/  ISETP.NE.AND P3, PT, R100, RZ, PT ;  /* 0x000000ff6400720c */ /* 0x000fe20003f65270 */
[----:B------:R-:W-:Y:S01]  /*3920*/  IMAD.WIDE.U32 R8, R96, 0x8, R118 ;  /* 0x0000000860087825 */ /* 0x000fe200078e0076 */
[----:B------:R-:W-:Y:S01]  /*3930*/  LEA R93, P1, R102, R93, 0x1 ;  /* 0x0000005d665d7211 */ /* 0x000fe200078208ff */
[----:B------:R-:W-:Y:S01]  /*3940*/  BSSY.RECONVERGENT B1, `(.L_x_32) ;  /* 0x0000019000017945 */ /* 0x000fe20003800200 */
[----:B------:R-:W-:Y:S02]  /*3950*/  ISETP.GT.U32.AND P0, PT, R111, 0x1, PT ;  /* 0x000000016f00780c */ /* 0x000fe40003f04070 */
[----:B------:R-:W-:Y:S01]  /*3960*/  IADD3 R10, P4, PT, R8, 0x8000, RZ ;  /* 0x00008000080a7810 */ /* 0x000fe20007f9e0ff */
[----:B------:R-:W-:-:S06]  /*3970*/  IMAD.X R94, R94, 0x1, R115, P1 ;  /* 0x000000015e5e7824 */ /* 0x000fcc00008e0673 */
[----:B------:R-:W-:Y:S06]  /*3980*/  @!P3 BRA `(.L_x_33) ;  /* 0x000000000050b947 */ /* 0x000fec0003800000 */
[----:B------:R-:W-:Y:S01]  /*3990*/  ISETP.NE.U32.AND P1, PT, R111, RZ, PT ;  /* 0x000000ff6f00720c */ /* 0x000fe20003f25070 */
[----:B------:R-:W-:Y:S01]  /*39a0*/  IMAD.MOV.U32 R73, RZ, RZ, R93 ;  /* 0x000000ffff497224 */ /* 0x000fe200078e005d */
[----:B------:R-:W-:Y:S01]  /*39b0*/  MOV R72, R94 ;  /* 0x0000005e00487202 */ /* 0x000fe20000000f00 */
[----:B------:R-:W-:Y:S01]  /*39c0*/  IMAD.MOV.U32 R14, RZ, RZ, R92 ;  /* 0x000000ffff0e7224 */ /* 0x000fe200078e005c */
[----:B------:R-:W-:Y:S02]  /*39d0*/  ISETP.NE.AND.EX P1, PT, R95, RZ, PT, P1 ;  /* 0x000000ff5f00720c */ /* 0x000fe40003f25310 */
[----:B------:R-:W-:-:S11]  /*39e0*/  MOV R15, R8 ;  /* 0x00000008000f7202 */ /* 0x000fd60000000f00 */
.L_x_34:
[----:B------:R-:W-:Y:S01]  /*39f0*/  VIADD R14, R14, 0x1 ;  /* 0x000000010e0e7836 */ /* 0x000fe20000000000 */
[----:B------:R-:W-:Y:S01]  /*3a00*/  R2UR UR4, R112 ;  /* 0x00000000700472ca */ /* 0x000fe200000e0000 */
[----:B------:R-:W-:Y:S01]  /*3a10*/  IMAD.MOV.U32 R12, RZ, RZ, R73 ;  /* 0x000000ffff0c7224 */ /* 0x000fe200078e0049 */
[----:B------:R-:W-:Y:S01]  /*3a20*/  R2UR UR5, R113 ;  /* 0x00000000710572ca */ /* 0x000fe200000e0000 */
[----:B------:R-:W-:Y:S01]  /*3a30*/  IMAD.MOV.U32 R13, RZ, RZ, R72 ;  /* 0x000000ffff0d7224 */ /* 0x000fe200078e0048 */
[----:B------:R-:W-:Y:S02]  /*3a40*/  ISETP.NE.AND P5, PT, R14, RZ, PT ;  /* 0x000000ff0e00720c */ /* 0x000fe40003fa5270 */
[----:B------:R-:W-:-:S05]  /*3a50*/  IADD3 R73, P6, PT, R73, R104, RZ ;  /* 0x0000006849497210 */ /* 0x000fca0007fde0ff */
[----:B------:R-:W-:-:S04]  /*3a60*/  IMAD.X R72, R72, 0x1, R103, P6 ;  /* 0x0000000148487824 */ /* 0x000fc800030e0667 */
[----:B------:R-:W-:Y:S01]  /*3a70*/  @!PT LDS RZ, [RZ] ;  /* 0x00000000fffff984 */ /* 0x000fe20000000800 */
[----:B------:R-:W-:Y:S01]  /*3a80*/  @!PT LDS RZ, [RZ] ;  /* 0x00000000fffff984 */ /* 0x000fe20000000800 */
[----:B------:R-:W-:Y:S01]  /*3a90*/  @!PT LDS RZ, [RZ] ;  /* 0x00000000fffff984 */ /* 0x000fe20000000800 */
[----:B------:R2:W-:Y:S02]  /*3aa0*/  LDGSTS.E.64 [R15], desc[UR4][R12.64], P1 ;  /* 0x000000000c0f7fae */ /* 0x0005e400089a1404 */
[----:B--2---:R-:W-:Y:S01]  /*3ab0*/  IADD3 R15, PT, PT, R15, 0x800, RZ ;  /* 0x000008000f0f7810 */ /* 0x004fe20007ffe0ff */
[----:B------:R-:W-:Y:S06]  /*3ac0*/  @P5 BRA `(.L_x_34) ;  /* 0xfffffffc00c85947 */ /* 0x000fec000383ffff */
.L_x_33:
[----:B------:R-:W-:Y:S05]  /*3ad0*/  BSYNC.RECONVERGENT B1 ;  /* 0x0000000000017941 */ /* 0x000fea0003800200 */
.L_x_32:
[----:B------:R-:W0:Y:S01]  /*3ae0*/  LDGDEPBAR ;  /* 0x00000000000079af */ /* 0x000e220000000000 */
[----:B------:R-:W-:Y:S01]  /*3af0*/  BSSY.RECONVERGENT B1, `(.L_x_35) ;  /* 0x0000017000017945 */ /* 0x000fe20003800200 */
[----:B------:R-:W-:Y:S01]  /*3b00*/  ISETP.GT.U32.AND P1, PT, R111, 0x1, PT ;  /* 0x000000016f00780c */ /* 0x000fe20003f24070 */
[----:B------:R-:W-:Y:S01]  /*3b10*/  IMAD.X R11, RZ, RZ, R9, P4 ;  /* 0x000000ffff0b7224 */ /* 0x000fe200020e0609 */
[----:B------:R-:W-:Y:S01]  /*3b20*/  ISETP.GT.U32.AND.EX P0, PT, R95, RZ, PT, P0 ;  /* 0x000000ff5f00720c */ /* 0x000fe20003f04100 */
[----:B------:R-:W-:-:S12]  /*3b30*/  @!P3 BRA `(.L_x_36) ;  /* 0x000000000048b947 */ /* 0x000fd80003800000 */
[----:B------:R-:W-:Y:S02]  /*3b40*/  IADD3 R15, P3, PT, R93, R102, RZ ;  /* 0x000000665d0f7210 */ /* 0x000fe40007f7e0ff */
[----:B------:R-:W-:Y:S01]  /*3b50*/  MOV R13, R10 ;  /* 0x0000000a000d7202 */ /* 0x000fe20000000f00 */
[----:B------:R-:W-:Y:S02]  /*3b60*/  IMAD.MOV.U32 R11, RZ, RZ, RZ ;  /* 0x000000ffff0b7224 */ /* 0x000fe400078e00ff */
[----:B------:R-:W-:-:S08]  /*3b70*/  IMAD.X R10, R94, 0x1, R101, P3 ;  /* 0x000000015e0a7824 */ /* 0x000fd000018e0665 */
.L_x_37:
        /* <DEDUP_REMOVED lines=12> */
[----:B--2---:R-:W-:Y:S01]  /*3c40*/  VIADD R13, R13, 0x800 ;  /* 0x000008000d0d7836 */ /* 0x004fe20000000000 */
[----:B------:R-:W-:Y:S06]  /*3c50*/  @P3 BRA `(.L_x_37) ;  /* 0xfffffffc00c83947 */ /* 0x000fec000383ffff */
.L_x_36:
[----:B------:R-:W-:Y:S05]  /*3c60*/  BSYNC.RECONVERGENT B1 ;  /* 0x0000000000017941 */ /* 0x000fea0003800200 */
.L_x_35:
[----:B------:R-:W-:Y:S01]  /*3c70*/  ISETP.GT.U32.AND.EX P1, PT, R95, RZ, PT, P1 ;  /* 0x000000ff5f00720c */ /* 0x000fe20003f24110 */
[----:B------:R-:W0:Y:S01]  /*3c80*/  LDGDEPBAR ;  /* 0x00000000000079af */ /* 0x000e220000000000 */
[----:B------:R-:W-:Y:S02]  /*3c90*/  SEL R8, RZ, 0xffffffff, !P0 ;  /* 0xffffffffff087807 */ /* 0x000fe40004000000 */
[----:B------:R-:W-:Y:S02]  /*3ca0*/  SEL R111, R111, 0x1, P1 ;  /* 0x000000016f6f7807 */ /* 0x000fe40000800000 */
[----:B------:R-:W-:Y:S02]  /*3cb0*/  SEL R95, R95, RZ, P1 ;  /* 0x000000ff5f5f7207 */ /* 0x000fe40000800000 */
[----:B------:R-:W-:-:S04]  /*3cc0*/  IADD3 R111, P0, P3, R111, -0x1, R8 ;  /* 0xffffffff6f6f7810 */ /* 0x000fc80007b1e008 */
[----:B------:R-:W-:Y:S01]  /*3cd0*/  IADD3.X R95, PT, PT, R95, -0x1, R8, P0, P3 ;  /* 0xffffffff5f5f7810 */ /* 0x000fe200007e6408 */
[----:B------:R-:W-:Y:S08]  /*3ce0*/  @!P2 BRA `(.L_x_38) ;  /* 0x000000080020a947 */ /* 0x000ff00003800000 */
[----:B------:R-:W-:Y:S01]  /*3cf0*/  LDS.128 R72, [R89+0x8010] ;  /* 0x0080100059487984 */ /* 0x000fe20000000c00 */
[----:B------:R-:W-:Y:S05]  /*3d00*/  WARPSYNC.ALL ;  /* 0x0000000000007948 */ /* 0x000fea0003800000 */
[----:B------:R-:W-:Y:S04]  /*3d10*/  LDS.128 R8, [R89+0x8810] ;  /* 0x0088100059087984 */ /* 0x000fe80000000c00 */
[----:B------:R-:W1:Y:S04]  /*3d20*/  LDS.128 R12, [R88+0xc810] ;  /* 0x00c81000580c7984 */ /* 0x000e680000000c00 */
[----:B------:R-:W2:Y:S04]  /*3d30*/  LDS.128 R76, [R88+0xc010] ;  /* 0x00c01000584c7984 */ /* 0x000ea80000000c00 */
[----:B------:R-:W-:Y:S01]  /*3d40*/  LDS.128 R84, [R88+0xc920] ;  /* 0x00c9200058547984 */ /* 0x000fe20000000c00 */
[----:B-1----:R-:W-:-:S15]  /*3d50*/  DMMA.8x8x4 R56, R12, R72, R56 ;  /* 0x000000480c38723f */ /* 0x002fde0000000038 */
[----:B------:R-:W-:-:S01]  /*3d60*/  NOP ;  /* 0x0000000000007918 */ /* 0x000fc20000000000 */
[----:B------:R-:W-:-:S15]  /*3d70*/  DMMA.8x8x4 R24, R14, R72, R24 ;  /* 0x000000480e18723f */ /* 0x000fde0000000018 */
        /* <DEDUP_REMOVED lines=11> */
[----:B--2---:R-:W1:-:S15]  /*3e30*/  DMMA.8x8x4 R80, R76, R72, R80 ;  /* 0x000000484c50723f */ /* 0x004e5e0000000050 */
[----:B------:R-:W-:-:S01]  /*3e40*/  NOP ;  /* 0x0000000000007918 */ /* 0x000fc20000000000 */
[----:B------:R-:W2:-:S15]  /*3e50*/  DMMA.8x8x4 R64, R76, R74, R64 ;  /* 0x0000004a4c40723f */ /* 0x000e9e0000000040 */
[----:B------:R-:W-:-:S01]  /*3e60*/  NOP ;  /* 0x0000000000007918 */ /* 0x000fc20000000000 */
[----:B------:R-:W3:-:S15]  /*3e70*/  DMMA.8x8x4 R60, R76, R8, R60 ;  /* 0x000000084c3c723f */ /* 0x000ede000000003c */
[----:B------:R-:W-:-:S01]  /*3e80*/  NOP ;  /* 0x0000000000007918 */ /* 0x000fc20000000000 */
[----:B------:R-:W4:-:S15]  /*3e90*/  DMMA.8x8x4 R68, R76, R10, R68 ;  /* 0x0000000a4c44723f */ /* 0x000f1e0000000044 */
[----:B------:R-:W-:-:S01]  /*3ea0*/  NOP ;  /* 0x0000000000007918 */ /* 0x000fc20000000000 */
[----:B------:R-:W5:-:S15]  /*3eb0*/  DMMA.8x8x4 R40, R78, R72, R40 ;  /* 0x000000484e28723f */ /* 0x000f5e0000000028 */
[----:B------:R-:W-:-:S01]  /*3ec0*/  NOP ;  /* 0x0000000000007918 */ /* 0x000fc20000000000 */
[----:B------:R1:W5:Y:S02]  /*3ed0*/  DMMA.8x8x4 R36, R78, R74, R36 ;  /* 0x0000004a4e24723f */ /* 0x0003640000000024 */
[----:B-1----:R-:W-:-:S14]  /*3ee0*/  LDS.128 R72, [R89+0x8090] ;  /* 0x0080900059487984 */ /* 0x002fdc0000000c00 */
[----:B------:R-:W1:-:S15]  /*3ef0*/  DMMA.8x8x4 R32, R78, R8, R32 ;  /* 0x000000084e20723f */ /* 0x000e5e0000000020 */
[----:B------:R-:W-:-:S01]  /*3f00*/  NOP ;  /* 0x0000000000007918 */ /* 0x000fc20000000000 */
[----:B------:R2:W1:Y:S02]  /*3f10*/  DMMA.8x8x4 R28, R78, R10, R28 ;  /* 0x0000000a4e1c723f */ /* 0x000464000000001c */
[----:B--2---:R-:W2:-:S14]  /*3f20*/  LDS.128 R76, [R88+0xc090] ;  /* 0x00c09000584c7984 */ /* 0x004e9c0000000c00 */
[----:B------:R3:W1:Y:S02]  /*3f30*/  DMMA.8x8x4 R12, R14, R10, R16 ;  /* 0x0000000a0e0c723f */ /* 0x0006640000000010 */
[----:B---3--:R-:W3:Y:S04]  /*3f40*/  LDS.128 R8, [R89+0x8890] ;  /* 0x0088900059087984 */ /* 0x008ee80000000c00 */
[----:B------:R-:W1:Y:S10]  /*3f50*/  LDS.128 R16, [R88+0xc890] ;  /* 0x00c8900058107984 */ /* 0x000e740000000c00 */
[----:B--2---:R-:W-:-:S15]  /*3f60*/  DMMA.8x8x4 R80, R76, R72, R80 ;  /* 0x000000484c50723f */ /* 0x004fde0000000050 */
[----:B------:R-:W-:-:S01]  /*3f70*/  NOP ;  /* 0x0000000000007918 */ /* 0x000fc20000000000 */
[----:B------:R-:W-:-:S15]  /*3f80*/  DMMA.8x8x4 R64, R76, R74, R64 ;  /* 0x0000004a4c40723f */ /* 0x000fde0000000040 */
[----:B------:R-:W-:-:S01]  /*3f90*/  NOP ;  /* 0x0000000000007918 */ /* 0x000fc20000000000 */
[----:B---3--:R-:W-:-:S15]  /*3fa0*/  DMMA.8x8x4 R60, R76, R8, R60 ;  /* 0x000000084c3c723f */ /* 0x008fde000000003c */
[----:B------:R-:W-:-:S01]  /*3fb0*/  NOP ;  /* 0x0000000000007918 */ /* 0x000fc20000000000 */
[----:B----4-:R-:W-:-:S15]  /*3fc0*/  DMMA.8x8x4 R68, R76, R10, R68 ;  /* 0x0000000a4c44723f */ /* 0x010fde0000000044 */
[----:B------:R-:W-:-:S01]  /*3fd0*/  NOP ;  /* 0x0000000000007918 */ /* 0x000fc20000000000 */
[----:B-----5:R-:W-:-:S15]  /*3fe0*/  DMMA.8x8x4 R40, R78, R72, R40 ;  /* 0x000000484e28723f */ /* 0x020fde0000000028 */
[----:B------:R-:W-:-:S01]  /*3ff0*/  NOP ;  /* 0x0000000000007918 */ /* 0x000fc20000000000 */
[----:B------:R-:W-:-:S15]  /*4000*/  DMMA.8x8x4 R36, R78, R74, R36 ;  /* 0x0000004a4e24723f */ /* 0x000fde0000000024 */
[----:B------:R-:W-:-:S01]  /*4010*/  NOP ;  /* 0x0000000000007918 */ /* 0x000fc20000000000 */
[----:B-1----:R-:W-:-:S15]  /*4020*/  DMMA.8x8x4 R32, R78, R8, R32 ;  /* 0x000000084e20723f */ /* 0x002fde0000000020 */
[----:B------:R-:W-:-:S01]  /*4030*/  NOP ;  /* 0x0000000000007918 */ /* 0x000fc20000000000 */
[----:B------:R1:W-:Y:S02]  /*4040*/  DMMA.8x8x4 R28, R78, R10, R28 ;  /* 0x0000000a4e1c723f */ /* 0x0003e4000000001c */
[----:B-1----:R-:W1:-:S14]  /*4050*/  LDS.128 R76, [R89+0x8920] ;  /* 0x00892000594c7984 */ /* 0x002e5c0000000c00 */
[----:B------:R-:W-:-:S15]  /*4060*/  DMMA.8x8x4 R56, R16, R72, R56 ;  /* 0x000000481038723f */ /* 0x000fde0000000038 */
[----:B------:R-:W-:-:S01]  /*4070*/  NOP ;  /* 0x0000000000007918 */ /* 0x000fc20000000000 */
[----:B------:R-:W-:-:S15]  /*4080*/  DMMA.8x8x4 R24, R18, R72, R24 ;  /* 0x000000481218723f */ /* 0x000fde0000000018 */
[----:B------:R-:W-:-:S01]  /*4090*/  NOP ;  /* 0x0000000000007918 */ /* 0x000fc20000000000 */
[----:B------:R-:W-:-:S15]  /*40a0*/  DMMA.8x8x4 R52, R16, R74, R52 ;  /* 0x0000004a1034723f */ /* 0x000fde0000000034 */
[----:B------:R-:W-:-:S01]  /*40b0*/  NOP ;  /* 0x0000000000007918 */ /* 0x000fc20000000000 */
[----:B------:R2:W-:Y:S02]  /*40c0*/  DMMA.8x8x4 R20, R18, R74, R20 ;  /* 0x0000004a1214723f */ /* 0x0005e40000000014 */
[----:B--2---:R-:W-:-:S14]  /*40d0*/  LDS.128 R72, [R124+0x8000] ;  /* 0x008000007c487984 */ /* 0x004fdc0000000c00 */
[----:B------:R-:W1:-:S15]  /*40e0*/  DMMA.8x8x4 R44, R16, R8, R44 ;  /* 0x00000008102c723f */ /* 0x000e5e000000002c */
[----:B------:R-:W-:-:S01]  /*40f0*/  NOP ;  /* 0x0000000000007918 */ /* 0x000fc20000000000 */
[----:B------:R-:W2:-:S15]  /*4100*/  DMMA.8x8x4 R4, R18, R8, R4 ;  /* 0x000000081204723f */ /* 0x000e9e0000000004 */
[----:B------:R-:W-:-:S01]  /*4110*/  NOP ;  /* 0x0000000000007918 */ /* 0x000fc20000000000 */
[----:B------:R-:W3:-:S15]  /*4120*/  DMMA.8x8x4 R48, R16, R10, R48 ;  /* 0x0000000a1030723f */ /* 0x000ede0000000030 */
[----:B------:R-:W-:-:S01]  /*4130*/  NOP ;  /* 0x0000000000007918 */ /* 0x000fc20000000000 */
[----:B------:R4:W5:Y:S02]  /*4140*/  DMMA.8x8x4 R12, R18, R10, R12 ;  /* 0x0000000a120c723f */ /* 0x000964000000000c */
[----:B----4-:R-:W-:Y:S04]  /*4150*/  LDS.128 R8, [R89+0x8120] ;  /* 0x0081200059087984 */ /* 0x010fe80000000c00 */
[----:B------:R-:W4:Y:S04]  /*4160*/  LDS.128 R16, [R88+0xc120] ;  /* 0x00c1200058107984 */ /* 0x000f280000000c00 */
[----:B------:R-:W-:Y:S06]  /*4170*/  LDS.128 R88, [R123+0xc000] ;  /* 0x00c000007b587984 */ /* 0x000fec0000000c00 */
[----:B-1----:R-:W-:-:S15]  /*4180*/  DMMA.8x8x4 R44, R84, R76, R44 ;  /* 0x0000004c542c723f */ /* 0x002fde000000002c */
[----:B------:R-:W-:-:S01]  /*4190*/  NOP ;  /* 0x0000000000007918 */ /* 0x000fc20000000000 */
[----:B--2---:R-:W-:-:S15]  /*41a0*/  DMMA.8x8x4 R4, R86, R76, R4 ;  /* 0x0000004c5604723f */ /* 0x004fde0000000004 */
[----:B------:R-:W-:-:S01]  /*41b0*/  NOP ;  /* 0x0000000000007918 */ /* 0x000fc20000000000 */
[----:B----4-:R-:W-:-:S15]  /*41c0*/  DMMA.8x8x4 R80, R16, R8, R80 ;  /* 0x000000081050723f */ /* 0x010fde0000000050 */
[----:B------:R-:W-:-:S01]  /*41d0*/  NOP ;  /* 0x0000000000007918 */ /* 0x000fc20000000000 */
[----:B------:R-:W-:-:S15]  /*41e0*/  DMMA.8x8x4 R64, R16, R10, R64 ;  /* 0x0000000a1040723f */ /* 0x000fde0000000040 */
[----:B------:R-:W-:-:S01]  /*41f0*/  NOP ;  /* 0x0000000000007918 */ /* 0x000fc20000000000 */
[----:B------:R-:W1:-:S15]  /*4200*/  DMMA.8x8x4 R60, R16, R76, R60 ;  /* 0x0000004c103c723f */ /* 0x000e5e000000003c */
[----:B------:R-:W-:-:S01]  /*4210*/  NOP ;  /* 0x0000000000007918 */ /* 0x000fc20000000000 */
[----:B------:R-:W2:-:S15]  /*4220*/  DMMA.8x8x4 R68, R16, R78, R68 ;  /* 0x0000004e1044723f */ /* 0x000e9e0000000044 */
[----:B------:R-:W-:-:S01]  /*4230*/  NOP ;  /* 0x0000000000007918 */ /* 0x000fc20000000000 */
[----:B------:R-:W-:-:S15]  /*4240*/  DMMA.8x8x4 R40, R18, R8, R40 ;  /* 0x000000081228723f */ /* 0x000fde0000000028 */
[----:B------:R-:W-:-:S01]  /*4250*/  NOP ;  /* 0x0000000000007918 */ /* 0x000fc20000000000 */
[----:B------:R-:W-:-:S15]  /*4260*/  DMMA.8x8x4 R36, R18, R10, R36 ;  /* 0x0000000a1224723f */ /* 0x000fde0000000024 */
[----:B------:R-:W-:-:S01]  /*4270*/  NOP ;  /* 0x0000000000007918 */ /* 0x000fc20000000000 */
[----:B------:R-:W4:-:S15]  /*4280*/  DMMA.8x8x4 R32, R18, R76, R32 ;  /* 0x0000004c1220723f */ /* 0x000f1e0000000020 */
[----:B------:R-:W-:-:S01]  /*4290*/  NOP ;  /* 0x0000000000007918 */ /* 0x000fc20000000000 */
[----:B------:R3:W4:Y:S02]  /*42a0*/  DMMA.8x8x4 R28, R18, R78, R28 ;  /* 0x0000004e121c723f */ /* 0x000724000000001c */
[----:B---3--:R-:W1:-:S14]  /*42b0*/  LDS.128 R16, [R124+0x8800] ;  /* 0x008800007c107984 */ /* 0x008e5c0000000c00 */
[----:B------:R-:W-:-:S15]  /*42c0*/  DMMA.8x8x4 R56, R84, R8, R56 ;  /* 0x000000085438723f */ /* 0x000fde0000000038 */
[----:B------:R-:W-:-:S01]  /*42d0*/  NOP ;  /* 0x0000000000007918 */ /* 0x000fc20000000000 */
[----:B------:R-:W-:-:S15]  /*42e0*/  DMMA.8x8x4 R24, R86, R8, R24 ;  /* 0x000000085618723f */ /* 0x000fde0000000018 */
[----:B------:R-:W-:-:S01]  /*42f0*/  NOP ;  /* 0x0000000000007918 */ /* 0x000fc20000000000 */
[----:B------:R-:W-:-:S15]  /*4300*/  DMMA.8x8x4 R52, R84, R10, R52 ;  /* 0x0000000a5434723f */ /* 0x000fde0000000034 */
[----:B------:R-:W-:-:S01]  /*4310*/  NOP ;  /* 0x0000000000007918 */ /* 0x000fc20000000000 */
[----:B------:R3:W-:Y:S02]  /*4320*/  DMMA.8x8x4 R20, R86, R10, R20 ;  /* 0x0000000a5614723f */ /* 0x0007e40000000014 */
[----:B---3--:R-:W3:-:S14]  /*4330*/  LDS.128 R8, [R123+0xc800] ;  /* 0x00c800007b087984 */ /* 0x008edc0000000c00 */
[----:B------:R-:W3:-:S15]  /*4340*/  DMMA.8x8x4 R48, R84, R78, R48 ;  /* 0x0000004e5430723f */ /* 0x000ede0000000030 */
[----:B------:R-:W-:-:S01]  /*4350*/  NOP ;  /* 0x0000000000007918 */ /* 0x000fc20000000000 */
[----:B-----5:R-:W5:-:S15]  /*4360*/  DMMA.8x8x4 R12, R86, R78, R12 ;  /* 0x0000004e560c723f */ /* 0x020f5e000000000c */
[----:B------:R-:W-:-:S01]  /*4370*/  NOP ;  /* 0x0000000000007918 */ /* 0x000fc20000000000 */
[----:B-1----:R1:W1:-:S15]  /*4380*/  DMMA.8x8x4 R60, R88, R16, R60 ;  /* 0x00000010583c723f */ /* 0x00225e000000003c */
[----:B------:R-:W-:-:S01]  /*4390*/  NOP ;  /* 0x0000000000007918 */ /* 0x000fc20000000000 */
[----:B--2---:R2:W1:-:S15]  /*43a0*/  DMMA.8x8x4 R68, R88, R18, R68 ;  /* 0x000000125844723f */ /* 0x00445e0000000044 */
[----:B------:R-:W-:-:S01]  /*43b0*/  NOP ;  /* 0x0000000000007918 */ /* 0x000fc20000000000 */
[----:B----4-:R2:W4:-:S15]  /*43c0*/  DMMA.8x8x4 R32, R90, R16, R32 ;  /* 0x000000105a20723f */ /* 0x01051e0000000020 */
[----:B------:R-:W-:-:S01]  /*43d0*/  NOP ;  /* 0x0000000000007918 */ /* 0x000fc20000000000 */
[----:B------:R2:W1:-:S15]  /*43e0*/  DMMA.8x8x4 R28, R90, R18, R28 ;  /* 0x000000125a1c723f */ /* 0x00045e000000001c */
        /* <DEDUP_REMOVED lines=23> */
[----:B---345:R2:W1:Y:S02]  /*4560*/  DMMA.8x8x4 R16, R10, R18, R12 ;  /* 0x000000120a10723f */ /* 0x038464000000000c */
.L_x_38:
[----:B------:R-:W-:Y:S01]  /*4570*/  IMAD.MOV.U32 R85, RZ, RZ, R114 ;  /* 0x000000ffff557224 */ /* 0x000fe200078e0072 */
[----:B------:R-:W-:Y:S01]  /*4580*/  MOV R86, R122 ;  /* 0x0000007a00567202 */ /* 0x000fe20000000f00 */
[----:B------:R3:W5:Y:S01]  /*4590*/  LDL.LU R114, [R1] ;  /* 0x0000000001727983 */ /* 0x0007620000300800 */
[----:B------:R-:W-:Y:S01]  /*45a0*/  IADD3 R121, P1, PT, R121, 0x20, RZ ;  /* 0x0000002079797810 */ /* 0x000fe20007f3e0ff */
[----:B------:R-:W-:Y:S02]  /*45b0*/  IMAD.MOV.U32 R84, RZ, RZ, R117 ;  /* 0x000000ffff547224 */ /* 0x000fe400078e0075 */
[----:B------:R3:W5:Y:S01]  /*45c0*/  LDL.LU R122, [R1+0x4] ;  /* 0x00000400017a7983 */ /* 0x0007620000300800 */
[----:B------:R-:W-:Y:S01]  /*45d0*/  ISETP.GE.U32.AND P0, PT, R121, R2, PT ;  /* 0x000000027900720c */ /* 0x000fe20003f06070 */
[----:B------:R-:W-:-:S05]  /*45e0*/  IMAD.X R116, RZ, RZ, R116, P1 ;  /* 0x000000ffff747224 */ /* 0x000fca00008e0674 */
[----:B------:R-:W-:Y:S01]  /*45f0*/  ISETP.GE.U32.AND.EX P0, PT, R116, R3, PT, P0 ;  /* 0x000000037400720c */ /* 0x000fe20003f06100 */
[----:B------:R-:W-:-:S12]  /*4600*/  IMAD.MOV.U32 R117, RZ, RZ, R125 ;  /* 0x000000ffff757224 */ /* 0x000fd800078e007d */
[----:B---3--:R-:W-:Y:S05]  /*4610*/  @!P0 BRA `(.L_x_39) ;  /* 0xffffffe800448947 */ /* 0x008fea000383ffff */
.L_x_30:
[----:B------:R-:W-:Y:S05]  /*4620*/  BSYNC.RECONVERGENT B0 ;  /* 0x0000000000007941 */ /* 0x000fea0003800200 */
.L_x_29:
[----:B------:R-:W-:Y:S05]  /*4630*/  BRA `(.L_x_10) ;  /* 0x0000002000b47947 */ /* 0x000fea0003800000 */
.L_x_19:
[----:B------:R-:W-:-:S04]  /*4640*/  PRMT R10, R14, 0x9910, RZ ;  /* 0x000099100e0a7816 */ /* 0x000fc800000000ff */
[----:B------:R-:W-:-:S13]  /*4650*/  ISETP.NE.AND P0, PT, R10, 0x2, PT ;  /* 0x000000020a00780c */ /* 0x000fda0003f05270 */
[----:B------:R-:W-:Y:S05]  /*4660*/  @!P0 BRA `(.L_x_40) ;  /* 0x0000001000648947 */ /* 0x000fea0003800000 */
[----:B------:R-:W1:Y:S02]  /*4670*/  LDCU.64 UR4, c[0x0][0x3a8] ;  /* 0x00007500ff0477ac */ /* 0x000e640008000a00 */
[----:B-1----:R-:W-:-:S04]  /*4680*/  UISETP.NE.U32.AND UP0, UPT, UR4, URZ, UPT ;  /* 0x000000ff0400728c */ /* 0x002fc8000bf05070 */
        /* <DEDUP_REMOVED lines=9> */
[C---:B------:R-:W-:Y:S01]  /*4720*/  IADD3 R119, PT, PT, R92.reuse, 0x8000, RZ ;  /* 0x000080005c777810 */ /* 0x040fe20007ffe0ff */
[--C-:B------:R-:W-:Y:S01]  /*4730*/  IMAD.MOV.U32 R95, RZ, RZ, R9.reuse ;  /* 0x000000ffff5f7224 */ /* 0x100fe200078e0009 */
[----:B------:R-:W-:Y:S01]  /*4740*/  MOV R36, UR4 ;  /* 0x0000000400247c02 */ /* 0x000fe20008000f00 */
[--C-:B------:R-:W-:Y:S01]  /*4750*/  IMAD.X R115, RZ, RZ, R9.reuse, P0 ;  /* 0x000000ffff737224 */ /* 0x100fe200000e0609 */
[----:B------:R-:W-:Y:S01]  /*4760*/  MOV R60, UR4 ;  /* 0x00000004003c7c02 */ /* 0x000fe20008000f00 */
[----:B------:R-:W-:Y:S01]  /*4770*/  IMAD.X R72, RZ, RZ, R9, P1 ;  /* 0x000000ffff487224 */ /* 0x000fe200008e0609 */
[----:B------:R-:W-:Y:S01]  /*4780*/  MOV R70, UR6 ;  /* 0x0000000600467c02 */ /* 0x000fe20008000f00 */
[----:B------:R-:W-:Y:S01]  /*4790*/  VIADD R10, R92, 0x10000 ;  /* 0x000100005c0a7836 */ /* 0x000fe20000000000 */
[----:B------:R-:W-:Y:S01]  /*47a0*/  MOV R34, UR6 ;  /* 0x0000000600227c02 */ /* 0x000fe20008000f00 */
[----:B------:R-:W-:Y:S01]  /*47b0*/  IMAD.MOV.U32 R118, RZ, RZ, RZ ;  /* 0x000000ffff767224 */ /* 0x000fe200078e00ff */
        /* <DEDUP_REMOVED lines=61> */
.L_x_45:
[----:B------:R-:W-:Y:S01]  /*4b90*/  ISETP.NE.AND P0, PT, R100, RZ, PT ;  /* 0x000000ff6400720c */ /* 0x000fe20003f05270 */
[----:B------:R-:W-:Y:S01]  /*4ba0*/  BSSY.RECONVERGENT B0, `(.L_x_41) ;  /* 0x0000019000007945 */ /* 0x000fe20003800200 */
[----:B------:R-:W-:Y:S02]  /*4bb0*/  IMAD.MOV.U32 R124, RZ, RZ, R116 ;  /* 0x000000ffff7c7224 */ /* 0x000fe400078e0074 */
[----:B------:R-:W-:-:S09]  /*4bc0*/  IMAD.MOV.U32 R125, RZ, RZ, R115 ;  /* 0x000000ffff7d7224 */ /* 0x000fd200078e0073 */
[----:B-1----:R-:W-:Y:S05]  /*4bd0*/  @!P0 BRA `(.L_x_42) ;  /* 0x0000000000548947 */ /* 0x002fea0003800000 */
[----:B------:R-:W-:Y:S01]  /*4be0*/  IMAD.WIDE.U32 R8, R96, 0x8, R124 ;  /* 0x0000000860087825 */ /* 0x000fe200078e007c */
[----:B------:R-:W-:Y:S02]  /*4bf0*/  ISETP.NE.U32.AND P0, PT, R3, RZ, PT ;  /* 0x000000ff0300720c */ /* 0x000fe40003f05070 */
[----:B------:R-:W-:Y:S01]  /*4c00*/  MOV R11, RZ ;  /* 0x000000ff000b7202 */ /* 0x000fe20000000f00 */
[----:B------:R-:W-:Y:S01]  /*4c10*/  IMAD.MOV.U32 R15, RZ, RZ, R111 ;  /* 0x000000ffff0f7224 */ /* 0x000fe200078e006f */
[----:B------:R-:W-:Y:S01]  /*4c20*/  ISETP.NE.AND.EX P0, PT, R2, RZ, PT, P0 ;  /* 0x000000ff0200720c */ /* 0x000fe20003f05300 */
[----:B------:R-:W-:Y:S01]  /*4c30*/  IMAD.MOV.U32 R12, RZ, RZ, R114 ;  /* 0x000000ffff0c7224 */ /* 0x000fe200078e0072 */
[----:B------:R-:W-:-:S11]  /*4c40*/  MOV R13, R8 ;  /* 0x00000008000d7202 */ /* 0x000fd60000000f00 */
.L_x_43:
[----:B------:R-:W-:Y:S01]  /*4c50*/  VIADD R11, R11, 0x1 ;  /* 0x000000010b0b7836 */ /* 0x000fe20000000000 */
[----:B------:R-:W-:Y:S01]  /*4c60*/  R2UR UR4, R112 ;  /* 0x00000000700472ca */ /* 0x000fe200000e0000 */
[----:B------:R-:W-:Y:S01]  /*4c70*/  IMAD.MOV.U32 R8, RZ, RZ, R15 ;  /* 0x000000ffff087224 */ /* 0x000fe200078e000f */
[----:B------:R-:W-:Y:S01]  /*4c80*/  R2UR UR5, R113 ;  /* 0x00000000710572ca */ /* 0x000fe200000e0000 */
[----:B------:R-:W-:Y:S01]  /*4c90*/  IMAD.MOV.U32 R9, RZ, RZ, R12 ;  /* 0x000000ffff097224 */ /* 0x000fe200078e000c */
        /* <DEDUP_REMOVED lines=9> */
.L_x_42:
[----:B------:R-:W-:Y:S05]  /*4d30*/  BSYNC.RECONVERGENT B0 ;  /* 0x0000000000007941 */ /* 0x000fea0003800200 */
.L_x_41:
[----:B------:R-:W0:Y:S01]  /*4d40*/  LDGDEPBAR ;  /* 0x00000000000079af */ /* 0x000e220000000000 */
[----:B------:R-:W-:Y:S01]  /*4d50*/  ISETP.NE.AND P0, PT, R108, RZ, PT ;  /* 0x000000ff6c00720c */ /* 0x000fe20003f05270 */
[----:B------:R-:W-:Y:S01]  /*4d60*/  IMAD.MOV.U32 R116, RZ, RZ, R14 ;  /* 0x000000ffff747224 */ /* 0x000fe200078e000e */
[----:B------:R-:W-:Y:S01]  /*4d70*/  MOV R93, R119 ;  /* 0x00000077005d7202 */ /* 0x000fe20000000f00 */
[----:B------:R-:W-:Y:S02]  /*4d80*/  IMAD.MOV.U32 R119, RZ, RZ, R10 ;  /* 0x000000ffff777224 */ /* 0x000fe400078e000a */
[----:B------:R-:W-:Y:S01]  /*4d90*/  IMAD.MOV.U32 R115, RZ, RZ, R72 ;  /* 0x000000ffff737224 */ /* 0x000fe200078e0048 */
[----:B------:R-:W-:-:S07]  /*4da0*/  DEPBAR.LE SB0, 0x1 ;  /* 0x000080400000791a */ /* 0x000fce0000000000 */
[----:B------:R-:W-:Y:S05]  /*4db0*/  WARPSYNC.ALL ;  /* 0x0000000000007948 */ /* 0x000fea0003800000 */
[----:B------:R-:W-:Y:S06]  /*4dc0*/  BAR.SYNC.DEFER_BLOCKING 0x0 ;  /* 0x0000000000007b1d */ /* 0x000fec0000010000 */
[----:B------:R-:W-:Y:S05]  /*4dd0*/  @!P0 BRA `(.L_x_44) ;  /* 0x0000000800348947 */ /* 0x000fea0003800000 */
[--C-:B------:R-:W-:Y:S01]  /*4de0*/  IMAD R121, R98, 0x1000, R92.reuse ;  /* 0x0000100062797824 */ /* 0x100fe200078e025c */
[----:B------:R-:W-:Y:S05]  /*4df0*/  WARPSYNC.ALL ;  /* 0x0000000000007948 */ /* 0x000fea0003800000 */
[----:B------:R-:W-:Y:S01]  /*4e00*/  IMAD R120, R97, 0x1000, R92 ;  /* 0x0000100061787824 */ /* 0x000fe200078e025c */
[C---:B------:R-:W-:Y:S01]  /*4e10*/  LEA R123, R110.reuse, R121, 0x4 ;  /* 0x000000796e7b7211 */ /* 0x040fe200078e20ff */
[----:B------:R-:W-:Y:S02]  /*4e20*/  IMAD R121, R99, 0x10, R121 ;  /* 0x0000001063797824 */ /* 0x000fe400078e0279 */
[----:B------:R-:W-:-:S02]  /*4e30*/  IMAD R122, R110, 0x10, R120 ;  /* 0x000000106e7a7824 */ /* 0x000fc400078e0278 */
[----:B------:R-:W-:Y:S01]  /*4e40*/  LDS.128 R8, [R123+0x10] ;  /* 0x000010007b087984 */ /* 0x000fe20000000c00 */
[----:B------:R-:W-:-:S03]  /*4e50*/  IMAD R120, R99, 0x10, R120 ;  /* 0x0000001063787824 */ /* 0x000fc600078e0278 */
[----:B------:R-:W1:Y:S04]  /*4e60*/  LDS.128 R76, [R122+0x4010] ;  /* 0x004010007a4c7984 */ /* 0x000e680000000c00 */
[----:B------:R-:W2:Y:S04]  /*4e70*/  LDS.128 R72, [R123+0x810] ;  /* 0x000810007b487984 */ /* 0x000ea80000000c00 */
[----:B------:R-:W3:Y:S04]  /*4e80*/  LDS.128 R12, [R122+0x4810] ;  /* 0x004810007a0c7984 */ /* 0x000ee80000000c00 */
[----:B------:R-:W-:Y:S01]  /*4e90*/  LDS.128 R88, [R122+0x4090] ;  /* 0x004090007a587984 */ /* 0x000fe20000000c00 */
[----:B-1----:R1:W4:Y:S03]  /*4ea0*/  DMMA.8x8x4 R84, R76, R8, R80 ;  /* 0x000000084c54723f */ /* 0x0023260000000050 */
[----:B-1----:R-:W-:-:S13]  /*4eb0*/  LDS.128 R80, [R123+0x890] ;  /* 0x000890007b507984 */ /* 0x002fda0000000c00 */
        /* <DEDUP_REMOVED lines=13> */
[----:B---3--:R-:W4:-:S14]  /*4f90*/  LDS.128 R76, [R123+0x90] ;  /* 0x000090007b4c7984 */ /* 0x008f1c0000000c00 */
[----:B------:R-:W3:-:S15]  /*4fa0*/  DMMA.8x8x4 R56, R12, R8, R56 ;  /* 0x000000080c38723f */ /* 0x000ede0000000038 */
[----:B------:R-:W-:-:S01]  /*4fb0*/  NOP ;  /* 0x0000000000007918 */ /* 0x000fc20000000000 */
[----:B------:R-:W3:-:S15]  /*4fc0*/  DMMA.8x8x4 R24, R14, R8, R24 ;  /* 0x000000080e18723f */ /* 0x000ede0000000018 */
[----:B------:R-:W-:-:S01]  /*4fd0*/  NOP ;  /* 0x0000000000007918 */ /* 0x000fc20000000000 */
[----:B------:R-:W3:-:S15]  /*4fe0*/  DMMA.8x8x4 R52, R12, R10, R52 ;  /* 0x0000000a0c34723f */ /* 0x000ede0000000034 */
[----:B------:R-:W-:-:S01]  /*4ff0*/  NOP ;  /* 0x0000000000007918 */ /* 0x000fc20000000000 */
[----:B------:R1:W3:Y:S02]  /*5000*/  DMMA.8x8x4 R20, R14, R10, R20 ;  /* 0x0000000a0e14723f */ /* 0x0002e40000000014 */
[----:B-1----:R-:W3:-:S14]  /*5010*/  LDS.128 R8, [R122+0x4890] ;  /* 0x004890007a087984 */ /* 0x002edc0000000c00 */
[----:B------:R-:W1:-:S15]  /*5020*/  DMMA.8x8x4 R44, R12, R72, R44 ;  /* 0x000000480c2c723f */ /* 0x000e5e000000002c */
[----:B------:R-:W-:-:S01]  /*5030*/  NOP ;  /* 0x0000000000007918 */ /* 0x000fc20000000000 */
[----:B------:R-:W1:-:S15]  /*5040*/  DMMA.8x8x4 R4, R14, R72, R4 ;  /* 0x000000480e04723f */ /* 0x000e5e0000000004 */
[----:B------:R-:W-:-:S01]  /*5050*/  NOP ;  /* 0x0000000000007918 */ /* 0x000fc20000000000 */
[----:B------:R-:W1:-:S15]  /*5060*/  DMMA.8x8x4 R48, R12, R74, R48 ;  /* 0x0000004a0c30723f */ /* 0x000e5e0000000030 */
[----:B------:R-:W-:-:S01]  /*5070*/  NOP ;  /* 0x0000000000007918 */ /* 0x000fc20000000000 */
[----:B------:R2:W1:Y:S02]  /*5080*/  DMMA.8x8x4 R16, R14, R74, R16 ;  /* 0x0000004a0e10723f */ /* 0x0004640000000010 */
[----:B--2---:R-:W-:Y:S04]  /*5090*/  LDS.128 R12, [R123+0x120] ;  /* 0x000120007b0c7984 */ /* 0x004fe80000000c00 */
[----:B------:R-:W-:Y:S10]  /*50a0*/  LDS.128 R72, [R123+0x920] ;  /* 0x000920007b487984 */ /* 0x000ff40000000c00 */
[----:B----4-:R-:W2:-:S15]  /*50b0*/  DMMA.8x8x4 R84, R88, R76, R84 ;  /* 0x0000004c5854723f */ /* 0x010e9e0000000054 */
[----:B------:R-:W-:-:S01]  /*50c0*/  NOP ;  /* 0x0000000000007918 */ /* 0x000fc20000000000 */
[----:B------:R-:W4:-:S15]  /*50d0*/  DMMA.8x8x4 R64, R88, R78, R64 ;  /* 0x0000004e5840723f */ /* 0x000f1e0000000040 */
[----:B------:R-:W-:-:S01]  /*50e0*/  NOP ;  /* 0x0000000000007918 */ /* 0x000fc20000000000 */
[----:B------:R-:W4:-:S15]  /*50f0*/  DMMA.8x8x4 R60, R88, R80, R60 ;  /* 0x00000050583c723f */ /* 0x000f1e000000003c */
        /* <DEDUP_REMOVED lines=26> */
[----:B----4-:R-:W-:Y:S04]  /*52a0*/  LDS.128 R16, [R121+0x800] ;  /* 0x0008000079107984 */ /* 0x010fe80000000c00 */
[----:B------:R-:W-:Y:S10]  /*52b0*/  LDS.128 R8, [R120+0x4800] ;  /* 0x0048000078087984 */ /* 0x000ff40000000c00 */
[----:B--2---:R-:W-:-:S15]  /*52c0*/  DMMA.8x8x4 R84, R88, R12, R84 ;  /* 0x0000000c5854723f */ /* 0x004fde0000000054 */
[----:B------:R-:W-:-:S01]  /*52d0*/  NOP ;  /* 0x0000000000007918 */ /* 0x000fc20000000000 */
[----:B------:R-:W-:-:S15]  /*52e0*/  DMMA.8x8x4 R64, R88, R14, R64 ;  /* 0x0000000e5840723f */ /* 0x000fde0000000040 */
[----:B------:R-:W-:-:S01]  /*52f0*/  NOP ;  /* 0x0000000000007918 */ /* 0x000fc20000000000 */
[----:B------:R-:W2:-:S15]  /*5300*/  DMMA.8x8x4 R60, R88, R72, R60 ;  /* 0x00000048583c723f */ /* 0x000e9e000000003c */
[----:B------:R-:W-:-:S01]  /*5310*/  NOP ;  /* 0x0000000000007918 */ /* 0x000fc20000000000 */
[----:B-----5:R-:W4:-:S15]  /*5320*/  DMMA.8x8x4 R68, R88, R74, R68 ;  /* 0x0000004a5844723f */ /* 0x020f1e0000000044 */
[----:B------:R-:W-:-:S01]  /*5330*/  NOP ;  /* 0x0000000000007918 */ /* 0x000fc20000000000 */
[----:B------:R-:W-:-:S15]  /*5340*/  DMMA.8x8x4 R40, R90, R12, R40 ;  /* 0x0000000c5a28723f */ /* 0x000fde0000000028 */
[----:B------:R-:W-:-:S01]  /*5350*/  NOP ;  /* 0x0000000000007918 */ /* 0x000fc20000000000 */
[----:B------:R-:W-:-:S15]  /*5360*/  DMMA.8x8x4 R36, R90, R14, R36 ;  /* 0x0000000e5a24723f */ /* 0x000fde0000000024 */
[----:B------:R-:W-:-:S01]  /*5370*/  NOP ;  /* 0x0000000000007918 */ /* 0x000fc20000000000 */
[----:B------:R-:W5:-:S15]  /*5380*/  DMMA.8x8x4 R32, R90, R72, R32 ;  /* 0x000000485a20723f */ /* 0x000f5e0000000020 */
[----:B------:R-:W-:-:S01]  /*5390*/  NOP ;  /* 0x0000000000007918 */ /* 0x000fc20000000000 */
[----:B------:R3:W5:Y:S02]  /*53a0*/  DMMA.8x8x4 R28, R90, R74, R28 ;  /* 0x0000004a5a1c723f */ /* 0x000764000000001c */
[----:B---3--:R-:W2:-:S14]  /*53b0*/  LDS.128 R88, [R120+0x4000] ;  /* 0x0040000078587984 */ /* 0x008e9c0000000c00 */
[----:B------:R-:W-:-:S15]  /*53c0*/  DMMA.8x8x4 R56, R76, R12, R56 ;  /* 0x0000000c4c38723f */ /* 0x000fde0000000038 */
[----:B------:R-:W-:-:S01]  /*53d0*/  NOP ;  /* 0x0000000000007918 */ /* 0x000fc20000000000 */
[----:B------:R-:W-:-:S15]  /*53e0*/  DMMA.8x8x4 R24, R78, R12, R24 ;  /* 0x0000000c4e18723f */ /* 0x000fde0000000018 */
[----:B------:R-:W-:-:S01]  /*53f0*/  NOP ;  /* 0x0000000000007918 */ /* 0x000fc20000000000 */
[----:B------:R-:W-:-:S15]  /*5400*/  DMMA.8x8x4 R52, R76, R14, R52 ;  /* 0x0000000e4c34723f */ /* 0x000fde0000000034 */
[----:B------:R-:W-:-:S01]  /*5410*/  NOP ;  /* 0x0000000000007918 */ /* 0x000fc20000000000 */
[----:B------:R3:W-:Y:S02]  /*5420*/  DMMA.8x8x4 R20, R78, R14, R20 ;  /* 0x0000000e4e14723f */ /* 0x0007e40000000014 */
[----:B---3--:R-:W3:-:S14]  /*5430*/  LDS.128 R12, [R121] ;  /* 0x00000000790c7984 */ /* 0x008edc0000000c00 */
[----:B-1----:R-:W1:-:S15]  /*5440*/  DMMA.8x8x4 R44, R76, R72, R44 ;  /* 0x000000484c2c723f */ /* 0x002e5e000000002c */
[----:B------:R-:W-:-:S01]  /*5450*/  NOP ;  /* 0x0000000000007918 */ /* 0x000fc20000000000 */
[----:B------:R-:W3:-:S15]  /*5460*/  DMMA.8x8x4 R4, R78, R72, R4 ;  /* 0x000000484e04723f */ /* 0x000ede0000000004 */
[----:B------:R-:W-:-:S01]  /*5470*/  NOP ;  /* 0x0000000000007918 */ /* 0x000fc20000000000 */
[----:B------:R-:W3:-:S15]  /*5480*/  DMMA.8x8x4 R48, R76, R74, R48 ;  /* 0x0000004a4c30723f */ /* 0x000ede0000000030 */
[----:B------:R-:W-:-:S01]  /*5490*/  NOP ;  /* 0x0000000000007918 */ /* 0x000fc20000000000 */
[----:B------:R-:W3:-:S15]  /*54a0*/  DMMA.8x8x4 R72, R78, R74, R80 ;  /* 0x0000004a4e48723f */ /* 0x000ede0000000050 */
[----:B------:R-:W-:-:S01]  /*54b0*/  NOP ;  /* 0x0000000000007918 */ /* 0x000fc20000000000 */
[----:B--2---:R2:W1:-:S15]  /*54c0*/  DMMA.8x8x4 R60, R88, R16, R60 ;  /* 0x00000010583c723f */ /* 0x00445e000000003c */
[----:B------:R-:W-:-:S01]  /*54d0*/  NOP ;  /* 0x0000000000007918 */ /* 0x000fc20000000000 */
[----:B----4-:R2:W4:-:S15]  /*54e0*/  DMMA.8x8x4 R68, R88, R18, R68 ;  /* 0x000000125844723f */ /* 0x01051e0000000044 */
[----:B------:R-:W-:-:S01]  /*54f0*/  NOP ;  /* 0x0000000000007918 */ /* 0x000fc20000000000 */
[----:B-----5:R2:W1:-:S15]  /*5500*/  DMMA.8x8x4 R32, R90, R16, R32 ;  /* 0x000000105a20723f */ /* 0x02045e0000000020 */
        /* <DEDUP_REMOVED lines=25> */
[----:B---34-:R2:W1:Y:S02]  /*56a0*/  DMMA.8x8x4 R16, R10, R18, R72 ;  /* 0x000000120a10723f */ /* 0x0184640000000048 */
.L_x_44:
[----:B------:R-:W3:Y:S01]  /*56b0*/  LDCU.64 UR4, c[0x0][0x3a8] ;  /* 0x00007500ff0477ac */ /* 0x000ee20008000a00 */
[----:B------:R-:W-:Y:S01]  /*56c0*/  IADD3 R118, P0, PT, R118, 0x10, RZ ;  /* 0x0000001076767810 */ /* 0x000fe20007f1e0ff */
[----:B--2---:R-:W-:Y:S01]  /*56d0*/  IMAD.MOV.U32 R14, RZ, RZ, R94 ;  /* 0x000000ffff0e7224 */ /* 0x004fe200078e005e */
[----:B------:R-:W-:Y:S01]  /*56e0*/  ISETP.GT.U32.AND P1, PT, R3, 0x1, PT ;  /* 0x000000010300780c */ /* 0x000fe20003f24070 */
[----:B------:R-:W-:Y:S01]  /*56f0*/  IMAD.MOV.U32 R10, RZ, RZ, R92 ;  /* 0x000000ffff0a7224 */ /* 0x000fe200078e005c */
[----:B------:R-:W-:Y:S01]  /*5700*/  IADD3 R111, P3, PT, R111, R102, RZ ;  /* 0x000000666f6f7210 */ /* 0x000fe20007f7e0ff */
[----:B------:R-:W-:Y:S01]  /*5710*/  IMAD.X R117, RZ, RZ, R117, P0 ;  /* 0x000000ffff757224 */ /* 0x000fe200000e0675 */
[----:B------:R-:W-:Y:S01]  /*5720*/  ISETP.GT.U32.AND.EX P1, PT, R2, RZ, PT, P1 ;  /* 0x000000ff0200720c */ /* 0x000fe20003f24110 */
[----:B------:R-:W-:Y:S01]  /*5730*/  IMAD.MOV.U32 R94, RZ, RZ, R124 ;  /* 0x000000ffff5e7224 */ /* 0x000fe200078e007c */
[----:B------:R-:W-:Y:S01]  /*5740*/  MOV R72, R95 ;  /* 0x0000005f00487202 */ /* 0x000fe20000000f00 */
[----:B------:R-:W-:Y:S01]  /*5750*/  IMAD.MOV.U32 R95, RZ, RZ, R125 ;  /* 0x000000ffff5f7224 */ /* 0x000fe200078e007d */
[----:B------:R-:W-:Y:S01]  /*5760*/  SEL R3, R3, 0x1, P1 ;  /* 0x0000000103037807 */ /* 0x000fe20000800000 */
[----:B------:R-:W-:Y:S01]  /*5770*/  IMAD.X R114, R114, 0x1, R101, P3 ;  /* 0x0000000172727824 */ /* 0x000fe200018e0665 */
[----:B------:R-:W-:Y:S01]  /*5780*/  SEL R2, R2, RZ, P1 ;  /* 0x000000ff02027207 */ /* 0x000fe20000800000 */
[----:B------:R-:W-:Y:S01]  /*5790*/  IMAD.MOV.U32 R92, RZ, RZ, R93 ;  /* 0x000000ffff5c7224 */ /* 0x000fe200078e005d */
[----:B------:R-:W-:-:S02]  /*57a0*/  IADD3 R3, P2, PT, R3, -0x1, RZ ;  /* 0xffffffff03037810 */ /* 0x000fc40007f5e0ff */
[----:B---3--:R-:W-:Y:S02]  /*57b0*/  ISETP.GE.U32.AND P0, PT, R118, UR4, PT ;  /* 0x0000000476007c0c */ /* 0x008fe4000bf06070 */
[----:B------:R-:W-:Y:S02]  /*57c0*/  IADD3.X R2, PT, PT, R2, -0x1, RZ, P2, !PT ;  /* 0xffffffff02027810 */ /* 0x000fe400017fe4ff */
[----:B------:R-:W-:-:S13]  /*57d0*/  ISETP.GE.U32.AND.EX P0, PT, R117, UR5, PT, P0 ;  /* 0x0000000575007c0c */ /* 0x000fda000bf06100 */
[----:B------:R-:W-:Y:S05]  /*57e0*/  @!P0 BRA `(.L_x_45) ;  /* 0xfffffff000e88947 */ /* 0x000fea000383ffff */
[----:B------:R-:W-:Y:S05]  /*57f0*/  BRA `(.L_x_10) ;  /* 0x0000001000447947 */ /* 0x000fea0003800000 */
.L_x_40:
[----:B------:R-:W1:Y:S02]  /*5800*/  LDCU.64 UR4, c[0x0][0x3a8] ;  /* 0x00007500ff0477ac */ /* 0x000e640008000a00 */
[----:B-1----:R-:W-:-:S04]  /*5810*/  UISETP.NE.U32.AND UP0, UPT, UR4, URZ, UPT ;  /* 0x000000ff0400728c */ /* 0x002fc8000bf05070 */
[----:B------:R-:W-:-:S09]  /*5820*/  UISETP.NE.AND.EX UP0, UPT, UR5, URZ, UPT, UP0 ;  /* 0x000000ff0500728c */ /* 0x000fd2000bf05300 */
[----:B------:R-:W-:Y:S05]  /*5830*/  BRA.U !UP0, `(.L_x_10) ;  /* 0x0000001108347547 */ /* 0x000fea000b800000 */
[----:B------:R1:W-:Y:S01]  /*5840*/  STL.64 [R1], R8 ;  /* 0x0000000801007387 */ /* 0x0003e20000100a00 */
[----:B------:R-:W-:Y:S01]  /*5850*/  IADD3 R11, P0, PT, R8, 0x8000, RZ ;  /* 0x00008000080b7810 */ /* 0x000fe20007f1e0ff */
[----:B------:R-:W-:Y:S01]  /*5860*/  UMOV UR4, URZ ;  /* 0x000000ff00047c82 */ /* 0x000fe20008000000 */
[----:B------:R-:W-:Y:S01]  /*5870*/  UMOV UR5, URZ ;  /* 0x000000ff00057c82 */ /* 0x000fe20008000000 */
[----:B------:R-:W-:Y:S01]  /*5880*/  UMOV UR6, URZ ;  /* 0x000000ff00067c82 */ /* 0x000fe20008000000 */
[----:B------:R-:W-:Y:S01]  /*5890*/  UMOV UR7, URZ ;  /* 0x000000ff00077c82 */ /* 0x000fe20008000000 */
[----:B------:R-:W-:Y:S01]  /*58a0*/  IADD3 R10, PT, PT, R122, 0x8000, RZ ;  /* 0x000080007a0a7810 */ /* 0x000fe20007ffe0ff */
[----:B------:R-:W-:Y:S01]  /*58b0*/  IMAD.MOV.U32 R118, RZ, RZ, R122 ;  /* 0x000000ffff767224 */ /* 0x000fe200078e007a */
[----:B------:R-:W-:Y:S01]  /*58c0*/  CS2R R116, SRZ ;  /* 0x0000000000747805 */ /* 0x000fe2000001ff00 */
[----:B------:R-:W-:Y:S01]  /*58d0*/  IMAD.X R12, RZ, RZ, R9, P0 ;  /* 0x000000ffff0c7224 */ /* 0x000fe200000e0609 */
        /* <DEDUP_REMOVED lines=63> */
[----:B-1----:R-:W-:-:S07]  /*5cd0*/  IMAD.U32 R18, RZ, RZ, UR6 ;  /* 0x00000006ff127e24 */ /* 0x002fce000f8e00ff */
.L_x_50:
[----:B------:R-:W-:Y:S01]  /*5ce0*/  ISETP.NE.AND P0, PT, R100, RZ, PT ;  /* 0x000000ff6400720c */ /* 0x000fe20003f05270 */
[----:B------:R-:W-:-:S04]  /*5cf0*/  DEPBAR.LE SB0, 0x0 ;  /* 0x000080000000791a */ /* 0x000fc80000000000 */
[----:B------:R-:W-:Y:S05]  /*5d00*/  WARPSYNC.ALL ;  /* 0x0000000000007948 */ /* 0x000fea0003800000 */
[----:B------:R-:W-:Y:S01]  /*5d10*/  BSSY.RECONVERGENT B0, `(.L_x_46) ;  /* 0x000001a000007945 */ /* 0x000fe20003800200 */
[----:B------:R-:W-:Y:S02]  /*5d20*/  IMAD.MOV.U32 R124, RZ, RZ, R11 ;  /* 0x000000ffff7c7224 */ /* 0x000fe400078e000b */
[----:B------:R-:W-:Y:S01]  /*5d30*/  IMAD.MOV.U32 R125, RZ, RZ, R12 ;  /* 0x000000ffff7d7224 */ /* 0x000fe200078e000c */
[----:B------:R-:W-:Y:S06]  /*5d40*/  BAR.SYNC.DEFER_BLOCKING 0x0 ;  /* 0x0000000000007b1d */ /* 0x000fec0000010000 */
[----:B-1----:R-:W-:Y:S05]  /*5d50*/  @!P0 BRA `(.L_x_47) ;  /* 0x0000000000548947 */ /* 0x002fea0003800000 */
[----:B------:R-:W-:Y:S01]  /*5d60*/  IMAD.WIDE.U32 R8, R96, 0x8, R124 ;  /* 0x0000000860087825 */ /* 0x000fe200078e007c */
[----:B------:R-:W-:-:S03]  /*5d70*/  ISETP.NE.U32.AND P0, PT, R3, RZ, PT ;  /* 0x000000ff0300720c */ /* 0x000fc60003f05070 */
[----:B------:R-:W-:Y:S01]  /*5d80*/  IMAD.MOV.U32 R15, RZ, RZ, R111 ;  /* 0x000000ffff0f7224 */ /* 0x000fe200078e006f */
[----:B------:R-:W-:Y:S01]  /*5d90*/  ISETP.NE.AND.EX P0, PT, R2, RZ, PT, P0 ;  /* 0x000000ff0200720c */ /* 0x000fe20003f05300 */
[----:B------:R-:W-:Y:S01]  /*5da0*/  IMAD.MOV.U32 R12, RZ, RZ, R114 ;  /* 0x000000ffff0c7224 */ /* 0x000fe200078e0072 */
[----:B------:R-:W-:Y:S01]  /*5db0*/  MOV R13, R8 ;  /* 0x00000008000d7202 */ /* 0x000fe20000000f00 */
[----:B------:R-:W-:-:S10]  /*5dc0*/  IMAD.MOV.U32 R11, RZ, RZ, RZ ;  /* 0x000000ffff0b7224 */ /* 0x000fd400078e00ff */
.L_x_48:
        /* <DEDUP_REMOVED lines=14> */
.L_x_47:
[----:B------:R-:W-:Y:S05]  /*5eb0*/  BSYNC.RECONVERGENT B0 ;  /* 0x0000000000007941 */ /* 0x000fea0003800200 */
.L_x_46:
[----:B------:R-:W-:Y:S01]  /*5ec0*/  ISETP.NE.AND P0, PT, R108, RZ, PT ;  /* 0x000000ff6c00720c */ /* 0x000fe20003f05270 */
[----:B------:R-:W0:Y:S01]  /*5ed0*/  LDGDEPBAR ;  /* 0x00000000000079af */ /* 0x000e220000000000 */
[----:B------:R-:W-:-:S11]  /*5ee0*/  IMAD.MOV.U32 R115, RZ, RZ, R10 ;  /* 0x000000ffff737224 */ /* 0x000fd600078e000a */
[----:B------:R-:W-:Y:S05]  /*5ef0*/  @!P0 BRA `(.L_x_49) ;  /* 0x0000000800348947 */ /* 0x000fea0003800000 */
[----:B------:R-:W-:Y:S01]  /*5f00*/  LEA R120, R98, R118, 0xc ;  /* 0x0000007662787211 */ /* 0x000fe200078e60ff */
[----:B------:R-:W-:Y:S01]  /*5f10*/  IMAD R119, R97, 0x1000, R118 ;  /* 0x0000100061777824 */ /* 0x000fe200078e0276 */
[----:B------:R-:W-:Y:S05]  /*5f20*/  WARPSYNC.ALL ;  /* 0x0000000000007948 */ /* 0x000fea0003800000 */
[C-C-:B------:R-:W-:Y:S02]  /*5f30*/  IMAD R122, R110.reuse, 0x10, R120.reuse ;  /* 0x000000106e7a7824 */ /* 0x140fe400078e0278 */
[--C-:B------:R-:W-:Y:S02]  /*5f40*/  IMAD R121, R110, 0x10, R119.reuse ;  /* 0x000000106e797824 */ /* 0x100fe400078e0277 */
[C---:B------:R-:W-:Y:S01]  /*5f50*/  IMAD R120, R99.reuse, 0x10, R120 ;  /* 0x0000001063787824 */ /* 0x040fe200078e0278 */
[----:B------:R-:W-:Y:S01]  /*5f60*/  LDS.128 R76, [R122+0x10] ;  /* 0x000010007a4c7984 */ /* 0x000fe20000000c00 */
[----:B------:R-:W-:-:S03]  /*5f70*/  IMAD R119, R99, 0x10, R119 ;  /* 0x0000001063777824 */ /* 0x000fc600078e0277 */
[----:B------:R-:W1:Y:S04]  /*5f80*/  LDS.128 R84, [R121+0x4010] ;  /* 0x0040100079547984 */ /* 0x000e680000000c00 */
[----:B------:R-:W2:Y:S04]  /*5f90*/  LDS.128 R8, [R122+0x810] ;  /* 0x000810007a087984 */ /* 0x000ea80000000c00 */
[----:B------:R-:W3:Y:S04]  /*5fa0*/  LDS.128 R72, [R121+0x4810] ;  /* 0x0048100079487984 */ /* 0x000ee80000000c00 */
[----:B------:R-:W-:Y:S04]  /*5fb0*/  LDS.128 R88, [R121+0x4090] ;  /* 0x0040900079587984 */ /* 0x000fe80000000c00 */
        /* <DEDUP_REMOVED lines=17> */
[----:B------:R-:W-:-:S15]  /*60d0*/  DMMA.8x8x4 R56, R72, R76, R56 ;  /* 0x0000004c4838723f */ /* 0x000fde0000000038 */
[----:B------:R-:W-:-:S01]  /*60e0*/  NOP ;  /* 0x0000000000007918 */ /* 0x000fc20000000000 */
[----:B------:R-:W3:-:S15]  /*60f0*/  DMMA.8x8x4 R24, R74, R76, R24 ;  /* 0x0000004c4a18723f */ /* 0x000ede0000000018 */
[----:B------:R-:W-:-:S01]  /*6100*/  NOP ;  /* 0x0000000000007918 */ /* 0x000fc20000000000 */
[----:B------:R-:W3:-:S15]  /*6110*/  DMMA.8x8x4 R52, R72, R78, R52 ;  /* 0x0000004e4834723f */ /* 0x000ede0000000034 */
[----:B------:R-:W-:-:S01]  /*6120*/  NOP ;  /* 0x0000000000007918 */ /* 0x000fc20000000000 */
[----:B------:R1:W3:Y:S02]  /*6130*/  DMMA.8x8x4 R20, R74, R78, R20 ;  /* 0x0000004e4a14723f */ /* 0x0002e40000000014 */
[----:B-1----:R-:W3:-:S14]  /*6140*/  LDS.128 R76, [R121+0x4890] ;  /* 0x00489000794c7984 */ /* 0x002edc0000000c00 */
[----:B----4-:R-:W-:-:S15]  /*6150*/  DMMA.8x8x4 R12, R88, R84, R12 ;  /* 0x00000054580c723f */ /* 0x010fde000000000c */
[----:B------:R-:W-:-:S01]  /*6160*/  NOP ;  /* 0x0000000000007918 */ /* 0x000fc20000000000 */
[----:B------:R-:W-:-:S15]  /*6170*/  DMMA.8x8x4 R64, R88, R86, R64 ;  /* 0x000000565840723f */ /* 0x000fde0000000040 */
[----:B------:R-:W-:-:S01]  /*6180*/  NOP ;  /* 0x0000000000007918 */ /* 0x000fc20000000000 */
[----:B--2---:R-:W-:-:S15]  /*6190*/  DMMA.8x8x4 R60, R88, R80, R60 ;  /* 0x00000050583c723f */ /* 0x004fde000000003c */
[----:B------:R-:W-:-:S01]  /*61a0*/  NOP ;  /* 0x0000000000007918 */ /* 0x000fc20000000000 */
[----:B-----5:R-:W-:-:S15]  /*61b0*/  DMMA.8x8x4 R68, R88, R82, R68 ;  /* 0x000000525844723f */ /* 0x020fde0000000044 */
        /* <DEDUP_REMOVED lines=9> */
[----:B------:R-:W1:-:S15]  /*6250*/  DMMA.8x8x4 R44, R72, R8, R44 ;  /* 0x00000008482c723f */ /* 0x000e5e000000002c */
[----:B------:R-:W-:-:S01]  /*6260*/  NOP ;  /* 0x0000000000007918 */ /* 0x000fc20000000000 */
[----:B------:R-:W2:-:S15]  /*6270*/  DMMA.8x8x4 R4, R74, R8, R4 ;  /* 0x000000084a04723f */ /* 0x000e9e0000000004 */
[----:B------:R-:W-:-:S01]  /*6280*/  NOP ;  /* 0x0000000000007918 */ /* 0x000fc20000000000 */
[----:B------:R-:W4:-:S15]  /*6290*/  DMMA.8x8x4 R48, R72, R10, R48 ;  /* 0x0000000a4830723f */ /* 0x000f1e0000000030 */
[----:B------:R-:W-:-:S01]  /*62a0*/  NOP ;  /* 0x0000000000007918 */ /* 0x000fc20000000000 */
[----:B------:R5:W4:Y:S02]  /*62b0*/  DMMA.8x8x4 R16, R74, R10, R16 ;  /* 0x0000000a4a10723f */ /* 0x000b240000000010 */
[----:B-----5:R-:W5:Y:S04]  /*62c0*/  LDS.128 R72, [R122+0x120] ;  /* 0x000120007a487984 */ /* 0x020f680000000c00 */
[----:B------:R-:W-:Y:S10]  /*62d0*/  LDS.128 R8, [R121+0x4920] ;  /* 0x0049200079087984 */ /* 0x000ff40000000c00 */
[----:B---3--:R3:W-:Y:S02]  /*62e0*/  DMMA.8x8x4 R88, R78, R84, R24 ;  /* 0x000000544e58723f */ /* 0x0087e40000000018 */
[----:B---3--:R-:W3:-:S14]  /*62f0*/  LDS.128 R24, [R122+0x920] ;  /* 0x000920007a187984 */ /* 0x008edc0000000c00 */
[----:B------:R-:W-:-:S15]  /*6300*/  DMMA.8x8x4 R56, R76, R84, R56 ;  /* 0x000000544c38723f */ /* 0x000fde0000000038 */
[----:B------:R-:W-:-:S01]  /*6310*/  NOP ;  /* 0x0000000000007918 */ /* 0x000fc20000000000 */
[----:B------:R-:W-:-:S15]  /*6320*/  DMMA.8x8x4 R52, R76, R86, R52 ;  /* 0x000000564c34723f */ /* 0x000fde0000000034 */
[----:B------:R-:W-:-:S01]  /*6330*/  NOP ;  /* 0x0000000000007918 */ /* 0x000fc20000000000 */
[----:B------:R1:W-:Y:S02]  /*6340*/  DMMA.8x8x4 R20, R78, R86, R20 ;  /* 0x000000564e14723f */ /* 0x0003e40000000014 */
[----:B-1----:R-:W-:-:S14]  /*6350*/  LDS.128 R84, [R120] ;  /* 0x0000000078547984 */ /* 0x002fdc0000000c00 */
[----:B------:R-:W1:-:S15]  /*6360*/  DMMA.8x8x4 R44, R76, R80, R44 ;  /* 0x000000504c2c723f */ /* 0x000e5e000000002c */
[----:B------:R-:W-:-:S01]  /*6370*/  NOP ;  /* 0x0000000000007918 */ /* 0x000fc20000000000 */
[----:B--2---:R-:W2:-:S15]  /*6380*/  DMMA.8x8x4 R4, R78, R80, R4 ;  /* 0x000000504e04723f */ /* 0x004e9e0000000004 */
[----:B------:R-:W-:-:S01]  /*6390*/  NOP ;  /* 0x0000000000007918 */ /* 0x000fc20000000000 */
[----:B----4-:R-:W4:-:S15]  /*63a0*/  DMMA.8x8x4 R48, R76, R82, R48 ;  /* 0x000000524c30723f */ /* 0x010f1e0000000030 */
[----:B------:R-:W-:-:S01]  /*63b0*/  NOP ;  /* 0x0000000000007918 */ /* 0x000fc20000000000 */
[----:B------:R5:W4:Y:S02]  /*63c0*/  DMMA.8x8x4 R76, R78, R82, R16 ;  /* 0x000000524e4c723f */ /* 0x000b240000000010 */
[----:B-----5:R-:W-:-:S14]  /*63d0*/  LDS.128 R16, [R120+0x800] ;  /* 0x0008000078107984 */ /* 0x020fdc0000000c00 */
[----:B------:R5:W-:Y:S02]  /*63e0*/  DMMA.8x8x4 R80, R92, R72, R12 ;  /* 0x000000485c50723f */ /* 0x000be4000000000c */
[----:B-----5:R-:W-:-:S14]  /*63f0*/  LDS.128 R12, [R119+0x4800] ;  /* 0x00480000770c7984 */ /* 0x020fdc0000000c00 */
[----:B------:R-:W-:-:S15]  /*6400*/  DMMA.8x8x4 R64, R92, R74, R64 ;  /* 0x0000004a5c40723f */ /* 0x000fde0000000040 */
[----:B------:R-:W-:-:S01]  /*6410*/  NOP ;  /* 0x0000000000007918 */ /* 0x000fc20000000000 */
[----:B---3--:R-:W3:-:S15]  /*6420*/  DMMA.8x8x4 R60, R92, R24, R60 ;  /* 0x000000185c3c723f */ /* 0x008ede000000003c */
[----:B------:R-:W-:-:S01]  /*6430*/  NOP ;  /* 0x0000000000007918 */ /* 0x000fc20000000000 */
[----:B------:R-:W5:-:S15]  /*6440*/  DMMA.8x8x4 R68, R92, R26, R68 ;  /* 0x0000001a5c44723f */ /* 0x000f5e0000000044 */
        /* <DEDUP_REMOVED lines=8> */
[----:B-1----:R-:W3:-:S14]  /*64d0*/  LDS.128 R92, [R119+0x4000] ;  /* 0x00400000775c7984 */ /* 0x002edc0000000c00 */
[----:B------:R-:W1:-:S15]  /*64e0*/  DMMA.8x8x4 R44, R8, R24, R44 ;  /* 0x00000018082c723f */ /* 0x000e5e000000002c */
[----:B------:R-:W-:-:S01]  /*64f0*/  NOP ;  /* 0x0000000000007918 */ /* 0x000fc20000000000 */
[----:B--2---:R-:W2:-:S15]  /*6500*/  DMMA.8x8x4 R4, R10, R24, R4 ;  /* 0x000000180a04723f */ /* 0x004e9e0000000004 */
[----:B------:R-:W-:-:S01]  /*6510*/  NOP ;  /* 0x0000000000007918 */ /* 0x000fc20000000000 */
[----:B----4-:R-:W4:-:S15]  /*6520*/  DMMA.8x8x4 R48, R8, R26, R48 ;  /* 0x0000001a0830723f */ /* 0x010f1e0000000030 */
[----:B------:R-:W-:-:S01]  /*6530*/  NOP ;  /* 0x0000000000007918 */ /* 0x000fc20000000000 */
[----:B------:R-:W4:-:S15]  /*6540*/  DMMA.8x8x4 R56, R8, R72, R56 ;  /* 0x000000480838723f */ /* 0x000f1e0000000038 */
        /* <DEDUP_REMOVED lines=9> */
[----:B---3--:R3:W1:-:S15]  /*65e0*/  DMMA.8x8x4 R60, R92, R16, R60 ;  /* 0x000000105c3c723f */ /* 0x00865e000000003c */
[----:B------:R-:W-:-:S01]  /*65f0*/  NOP ;  /* 0x0000000000007918 */ /* 0x000fc20000000000 */
[----:B-----5:R3:W1:-:S15]  /*6600*/  DMMA.8x8x4 R68, R92, R18, R68 ;  /* 0x000000125c44723f */ /* 0x02065e0000000044 */
[----:B------:R-:W-:-:S01]  /*6610*/  NOP ;  /* 0x0000000000007918 */ /* 0x000fc20000000000 */
[----:B------:R3:W1:-:S15]  /*6620*/  DMMA.8x8x4 R32, R94, R16, R32 ;  /* 0x000000105e20723f */ /* 0x00065e0000000020 */
[----:B------:R-:W-:-:S01]  /*6630*/  NOP ;  /* 0x0000000000007918 */ /* 0x000fc20000000000 */
[----:B------:R3:W1:-:S15]  /*6640*/  DMMA.8x8x4 R28, R94, R18, R28 ;  /* 0x000000125e1c723f */ /* 0x00065e000000001c */
[----:B------:R-:W-:-:S01]  /*6650*/  NOP ;  /* 0x0000000000007918 */ /* 0x000fc20000000000 */
[----:B-1----:R3:W1:-:S15]  /*6660*/  DMMA.8x8x4 R44, R12, R16, R44 ;  /* 0x000000100c2c723f */ /* 0x00265e000000002c */
[----:B------:R-:W-:-:S01]  /*6670*/  NOP ;  /* 0x0000000000007918 */ /* 0x000fc20000000000 */
[----:B--2---:R3:W2:-:S15]  /*6680*/  DMMA.8x8x4 R4, R14, R16, R4 ;  /* 0x000000100e04723f */ /* 0x00469e0000000004 */
[----:B------:R-:W-:-:S01]  /*6690*/  NOP ;  /* 0x0000000000007918 */ /* 0x000fc20000000000 */
[----:B----4-:R3:W4:-:S15]  /*66a0*/  DMMA.8x8x4 R48, R12, R18, R48 ;  /* 0x000000120c30723f */ /* 0x01071e0000000030 */
        /* <DEDUP_REMOVED lines=17> */
[----:B--2-4-:R3:W1:Y:S02]  /*67c0*/  DMMA.8x8x4 R16, R14, R18, R76 ;  /* 0x000000120e10723f */ /* 0x014664000000004c */
.L_x_49:
[----:B------:R-:W3:Y:S01]  /*67d0*/  LDL.LU.64 R8, [R1] ;  /* 0x0000000001087983 */ /* 0x000ee20000300a00 */
[----:B------:R-:W2:Y:S01]  /*67e0*/  LDCU.64 UR4, c[0x0][0x3a8] ;  /* 0x00007500ff0477ac */ /* 0x000ea20008000a00 */
[----:B------:R-:W-:Y:S01]  /*67f0*/  IADD3 R117, P0, PT, R117, 0x10, RZ ;  /* 0x0000001075757810 */ /* 0x000fe20007f1e0ff */
[----:B------:R-:W-:Y:S01]  /*6800*/  IMAD.MOV.U32 R10, RZ, RZ, R118 ;  /* 0x000000ffff0a7224 */ /* 0x000fe200078e0076 */
[----:B------:R4:W-:Y:S01]  /*6810*/  STL.64 [R1], R124 ;  /* 0x0000007c01007387 */ /* 0x0009e20000100a00 */
[----:B------:R-:W-:Y:S01]  /*6820*/  ISETP.GT.U32.AND P1, PT, R3, 0x1, PT ;  /* 0x000000010300780c */ /* 0x000fe20003f24070 */
[----:B------:R-:W-:Y:S01]  /*6830*/  IMAD.MOV.U32 R118, RZ, RZ, R115 ;  /* 0x000000ffff767224 */ /* 0x000fe200078e0073 */
[----:B------:R-:W-:Y:S02]  /*6840*/  IADD3.X R116, PT, PT, RZ, R116, RZ, P0, !PT ;  /* 0x00000074ff747210 */ /* 0x000fe400007fe4ff */
[----:B------:R-:W-:Y:S02]  /*6850*/  ISETP.GT.U32.AND.EX P1, PT, R2, RZ, PT, P1 ;  /* 0x000000ff0200720c */ /* 0x000fe40003f24110 */
[----:B------:R-:W-:-:S02]  /*6860*/  IADD3 R111, P3, PT, R111, R102, RZ ;  /* 0x000000666f6f7210 */ /* 0x000fc40007f7e0ff */
[----:B------:R-:W-:Y:S02]  /*6870*/  SEL R3, R3, 0x1, P1 ;  /* 0x0000000103037807 */ /* 0x000fe40000800000 */
[----:B------:R-:W-:Y:S01]  /*6880*/  SEL R2, R2, RZ, P1 ;  /* 0x000000ff02027207 */ /* 0x000fe20000800000 */
[----:B------:R-:W-:Y:S01]  /*6890*/  IMAD.X R114, R114, 0x1, R101, P3 ;  /* 0x0000000172727824 */ /* 0x000fe200018e0665 */
[----:B------:R-:W-:Y:S02]  /*68a0*/  IADD3 R3, P2, PT, R3, -0x1, RZ ;  /* 0xffffffff03037810 */ /* 0x000fe40007f5e0ff */
[----:B--2---:R-:W-:Y:S02]  /*68b0*/  ISETP.GE.U32.AND P0, PT, R117, UR4, PT ;  /* 0x0000000475007c0c */ /* 0x004fe4000bf06070 */
[----:B------:R-:W-:Y:S02]  /*68c0*/  IADD3.X R2, PT, PT, R2, -0x1, RZ, P2, !PT ;  /* 0xffffffff02027810 */ /* 0x000fe400017fe4ff */
[----:B------:R-:W-:Y:S01]  /*68d0*/  ISETP.GE.U32.AND.EX P0, PT, R116, UR5, PT, P0 ;  /* 0x0000000574007c0c */ /* 0x000fe2000bf06100 */
[----:B---3--:R-:W-:-:S02]  /*68e0*/  IMAD.MOV.U32 R12, RZ, RZ, R9 ;  /* 0x000000ffff0c7224 */ /* 0x008fc400078e0009 */
[----:B------:R-:W-:-:S10]  /*68f0*/  IMAD.MOV.U32 R11, RZ, RZ, R8 ;  /* 0x000000ffff0b7224 */ /* 0x000fd400078e0008 */
[----:B----4-:R-:W-:Y:S05]  /*6900*/  @!P0 BRA `(.L_x_50) ;  /* 0xfffffff000f48947 */ /* 0x010fea000383ffff */
.L_x_10:
[----:B------:R-:W-:-:S13]  /*6910*/  ISETP.NE.AND P0, PT, R108, RZ, PT ;  /* 0x000000ff6c00720c */ /* 0x000fda0003f05270 */
[----:B------:R-:W-:Y:S05]  /*6920*/  @!P0 EXIT ;  /* 0x000000000000894d */ /* 0x000fea0003800000 */
[----:B------:R-:W-:Y:S01]  /*6930*/  SHF.R.U32.HI R2, RZ, 0x1, R107 ;  /* 0x00000001ff027819 */ /* 0x000fe2000001166b */
[----:B-12---:R-:W-:Y:S01]  /*6940*/  IMAD.MOV.U32 R76, RZ, RZ, R64 ;  /* 0x000000ffff4c7224 */ /* 0x006fe200078e0040 */
[----:B------:R-:W-:Y:S01]  /*6950*/  UMOV UR4, 0xffffffff ;  /* 0xffffffff00047882 */ /* 0x000fe20000000000 */
[----:B------:R-:W-:Y:S01]  /*6960*/  IMAD.SHL.U32 R73, R107, 0x4, RZ ;  /* 0x000000046b497824 */ /* 0x000fe200078e00ff */
[----:B------:R-:W-:Y:S01]  /*6970*/  LOP3.LUT R2, R2, 0x1fe, RZ, 0xc0, !PT ;  /* 0x000001fe02027812 */ /* 0x000fe200078ec0ff */
[----:B------:R-:W-:Y:S01]  /*6980*/  IMAD.MOV.U32 R75, RZ, RZ, R67 ;  /* 0x000000ffff4b7224 */ /* 0x000fe200078e0043 */
[----:B------:R-:W-:Y:S01]  /*6990*/  MOV R74, R66 ;  /* 0x00000042004a7202 */ /* 0x000fe20000000f00 */
[----:B------:R-:W-:Y:S01]  /*69a0*/  IMAD.MOV.U32 R77, RZ, RZ, R65 ;  /* 0x000000ffff4d7224 */ /* 0x000fe200078e0041 */
[----:B------:R-:W-:Y:S02]  /*69b0*/  LOP3.LUT R64, R2, 0x1, R107, 0xf8, !PT ;  /* 0x0000000102407812 */ /* 0x000fe400078ef86b */
[----:B------:R-:W-:-:S02]  /*69c0*/  SHF.R.U32.HI R10, RZ, 0x10, R109 ;  /* 0x00000010ff0a7819 */ /* 0x000fc4000001166d */
[C---:B------:R-:W-:Y:S02]  /*69d0*/  LOP3.LUT P3, RZ, R107.reuse, 0x1, RZ, 0xc0, !PT ;  /* 0x000000016bff7812 */ /* 0x040fe4000786c0ff */
[C---:B------:R-:W-:Y:S02]  /*69e0*/  LOP3.LUT R67, R107.reuse, 0x1, RZ, 0xc0, !PT ;  /* 0x000000016b437812 */ /* 0x040fe400078ec0ff */
[----:B------:R-:W-:Y:S02]  /*69f0*/  LOP3.LUT R12, R107, 0x1, RZ, 0x3c, !PT ;  /* 0x000000016b0c7812 */ /* 0x000fe400078e3cff */
[----:B------:R-:W-:Y:S02]  /*6a00*/  LOP3.LUT R73, R73, 0x8, RZ, 0xc0, !PT ;  /* 0x0000000849497812 */ /* 0x000fe400078ec0ff */
[----:B------:R-:W-:Y:S01]  /*6a10*/  LOP3.LUT R66, R64, 0x1, RZ, 0x3c, !PT ;  /* 0x0000000140427812 */ /* 0x000fe200078e3cff */
[----:B------:R-:W-:Y:S06]  /*6a20*/  BRA.DIV UR4, `(.L_x_51) ;  /* 0x0000002604547947 */ /* 0x000fec000b800000 */
[----:B------:R-:W1:Y:S04]  /*6a30*/  SHFL.IDX PT, R3, R41, R12, 0x1f ;  /* 0x00001f0c29037589 */ /* 0x000e6800000e0000 */
[----:B------:R-:W2:Y:S04]  /*6a40*/  SHFL.IDX PT, R2, R40, R12, 0x1f ;  /* 0x00001f0c28027589 */ /* 0x000ea800000e0000 */
[----:B------:R-:W3:Y:S04]  /*6a50*/  SHFL.IDX PT, R9, R37, R12, 0x1f ;  /* 0x00001f0c25097589 */ /* 0x000ee800000e0000 */
[----:B------:R-:W4:Y:S04]  /*6a60*/  SHFL.IDX PT, R8, R36, R12, 0x1f ;  /* 0x00001f0c24087589 */ /* 0x000f2800000e0000 */
[----:B------:R-:W4:Y:S04]  /*6a70*/  SHFL.IDX PT, R43, R43, R12, 0x1f ;  /* 0x00001f0c2b2b7589 */ /* 0x000f2800000e0000 */
[----:B------:R-:W4:Y:S04]  /*6a80*/  SHFL.IDX PT, R42, R42, R12, 0x1f ;  /* 0x00001f0c2a2a7589 */ /* 0x000f2800000e0000 */
[----:B------:R4:W4:Y:S01]  /*6a90*/  SHFL.IDX PT, R39, R39, R12, 0x1f ;  /* 0x00001f0c27277589 */ /* 0x00092200000e0000 */
[----:B-1----:R-:W-:-:S03]  /*6aa0*/  MOV R87, R3 ;  /* 0x0000000300577202 */ /* 0x002fc60000000f00 */
[----:B------:R1:W1:Y:S01]  /*6ab0*/  SHFL.IDX PT, R14, R38, R12, 0x1f ;  /* 0x00001f0c260e7589 */ /* 0x00026200000e0000 */
[----:B--2---:R-:W-:Y:S02]  /*6ac0*/  IMAD.MOV.U32 R86, RZ, RZ, R2 ;  /* 0x000000ffff567224 */ /* 0x004fe400078e0002 */
[----:B---3--:R-:W-:Y:S02]  /*6ad0*/  IMAD.MOV.U32 R41, RZ, RZ, R9 ;  /* 0x000000ffff297224 */ /* 0x008fe400078e0009 */
[----:B----4-:R-:W-:Y:S02]  /*6ae0*/  IMAD.MOV.U32 R40, RZ, RZ, R8 ;  /* 0x000000ffff287224 */ /* 0x010fe400078e0008 */
[----:B------:R-:W-:Y:S02]  /*6af0*/  IMAD.MOV.U32 R79, RZ, RZ, R43 ;  /* 0x000000ffff4f7224 */ /* 0x000fe400078e002b */
[----:B------:R-:W-:-:S07]  /*6b00*/  IMAD.MOV.U32 R78, RZ, RZ, R42 ;  /* 0x000000ffff4e7224 */ /* 0x000fce00078e002a */
.L_x_87:
[----:B------:R-:W2:Y:S01]  /*6b10*/  LDC.64 R36, c[0x0][0x3c8] ;  /* 0x0000f200ff247b82 */ /* 0x000ea20000000a00 */
[----:B------:R-:W-:Y:S01]  /*6b20*/  IMAD.MOV.U32 R65, RZ, RZ, RZ ;  /* 0x000000ffff417224 */ /* 0x000fe200078e00ff */
[----:B------:R-:W-:Y:S01]  /*6b30*/  MOV R9, R41 ;  /* 0x0000002900097202 */ /* 0x000fe20000000f00 */
[----:B------:R-:W-:Y:S01]  /*6b40*/  IMAD.MOV.U32 R8, RZ, RZ, R40 ;  /* 0x000000ffff087224 */ /* 0x000fe200078e0028 */
[----:B------:R-:W-:Y:S01]  /*6b50*/  BSSY.RECONVERGENT B0, `(.L_x_52) ;  /* 0x0000039000007945 */ /* 0x000fe20003800200 */
[----:B------:R-:W-:Y:S01]  /*6b60*/  @P3 IMAD.MOV.U32 R8, RZ, RZ, R76 ;  /* 0x000000ffff083224 */ /* 0x000fe200078e004c */
[----:B------:R-:W-:Y:S01]  /*6b70*/  @P3 MOV R76, R40 ;  /* 0x00000028004c3202 */ /* 0x000fe20000000f00 */
[----:B------:R-:W-:Y:S01]  /*6b80*/  @P3 IMAD.MOV.U32 R9, RZ, RZ, R77 ;  /* 0x000000ffff093224 */ /* 0x000fe200078e004d */
[----:B------:R-:W-:Y:S01]  /*6b90*/  ISETP.NE.AND P0, PT, R67, RZ, PT ;  /* 0x000000ff4300720c */ /* 0x000fe20003f05270 */
[----:B------:R-:W-:Y:S01]  /*6ba0*/  @P3 IMAD.MOV.U32 R77, RZ, RZ, R41 ;  /* 0x000000ffff4d3224 */ /* 0x000fe200078e0029 */
[----:B------:R-:W-:Y:S01]  /*6bb0*/  ISETP.GE.U32.AND P2, PT, R66, R106, PT ;  /* 0x0000006a4200720c */ /* 0x000fe20003f46070 */
[----:B-1----:R-:W-:-:S02]  /*6bc0*/  IMAD.MOV.U32 R88, RZ, RZ, R14 ;  /* 0x000000ffff587224 */ /* 0x002fc400078e000e */
[----:B------:R-:W-:Y:S02]  /*6bd0*/  IMAD.MOV.U32 R89, RZ, RZ, R39 ;  /* 0x000000ffff597224 */ /* 0x000fe400078e0027 */
[----:B------:R-:W-:Y:S02]  /*6be0*/  IMAD.MOV.U32 R2, RZ, RZ, R78 ;  /* 0x000000ffff027224 */ /* 0x000fe400078e004e */
[----:B------:R-:W-:Y:S02]  /*6bf0*/  IMAD.MOV.U32 R3, RZ, RZ, R79 ;  /* 0x000000ffff037224 */ /* 0x000fe400078e004f */
[----:B------:R-:W-:Y:S02]  /*6c00*/  @P3 IMAD.MOV.U32 R2, RZ, RZ, R82 ;  /* 0x000000ffff023224 */ /* 0x000fe400078e0052 */
[----:B------:R-:W-:Y:S02]  /*6c10*/  @P3 IMAD.MOV.U32 R3, RZ, RZ, R83 ;  /* 0x000000ffff033224 */ /* 0x000fe400078e0053 */
[----:B------:R-:W-:-:S02]  /*6c20*/  @P3 IMAD.MOV.U32 R82, RZ, RZ, R78 ;  /* 0x000000ffff523224 */ /* 0x000fc400078e004e */
[----:B--2---:R-:W-:-:S04]  /*6c30*/  IMAD.WIDE.U32 R42, R73, R36, R64 ;  /* 0x00000024492a7225 */ /* 0x004fc800078e0040 */
[C---:B------:R-:W-:Y:S01]  /*6c40*/  IMAD R11, R73.reuse, R37, R43 ;  /* 0x00000025490b7224 */ /* 0x040fe200078e022b */
[C---:B------:R-:W-:Y:S01]  /*6c50*/  LEA R40, P1, R42.reuse, R105, 0x3 ;  /* 0x000000692a287211 */ /* 0x040fe200078218ff */
[----:B------:R-:W-:Y:S01]  /*6c60*/  @P3 IMAD.MOV.U32 R83, RZ, RZ, R79 ;  /* 0x000000ffff533224 */ /* 0x000fe200078e004f */
[----:B------:R-:W-:Y:S01]  /*6c70*/  IADD3 R43, PT, PT, R73, 0x2, RZ ;  /* 0x00000002492b7810 */ /* 0x000fe20007ffe0ff */
[----:B------:R-:W-:Y:S01]  /*6c80*/  IMAD.MOV.U32 R78, RZ, RZ, R86 ;  /* 0x000000ffff4e7224 */ /* 0x000fe200078e0056 */
[----:B------:R-:W-:Y:S01]  /*6c90*/  LEA.HI.X R41, R42, R0, R11, 0x3, P1 ;  /* 0x000000002a297211 */ /* 0x000fe200008f1c0b */
[----:B------:R-:W-:Y:S01]  /*6ca0*/  IMAD.MOV.U32 R79, RZ, RZ, R87 ;  /* 0x000000ffff4f7224 */ /* 0x000fe200078e0057 */
[----:B------:R-:W-:Y:S01]  /*6cb0*/  ISETP.GE.U32.AND P1, PT, R64, R106, PT ;  /* 0x0000006a4000720c */ /* 0x000fe20003f26070 */
[----:B------:R-:W-:Y:S01]  /*6cc0*/  IMAD.WIDE.U32 R84, R43, R36, R64 ;  /* 0x000000242b547225 */ /* 0x000fe200078e0040 */
[----:B------:R-:W-:-:S03]  /*6cd0*/  @P3 MOV R79, R81 ;  /* 0x00000051004f3202 */ /* 0x000fc60000000f00 */
[----:B------:R-:W-:Y:S01]  /*6ce0*/  IMAD R11, R43, R37, R85 ;  /* 0x000000252b0b7224 */ /* 0x000fe200078e0255 */
[C---:B------:R-:W-:Y:S01]  /*6cf0*/  LEA R38, P4, R84.reuse, R105, 0x3 ;  /* 0x0000006954267211 */ /* 0x040fe200078818ff */
[----:B------:R-:W-:Y:S02]  /*6d00*/  IMAD.MOV.U32 R14, RZ, RZ, R88 ;  /* 0x000000ffff0e7224 */ /* 0x000fe400078e0058 */
[----:B------:R-:W-:Y:S01]  /*6d10*/  IMAD.MOV.U32 R15, RZ, RZ, R89 ;  /* 0x000000ffff0f7224 */ /* 0x000fe200078e0059 */
[----:B------:R-:W-:Y:S01]  /*6d20*/  @P3 MOV R15, R75 ;  /* 0x0000004b000f3202 */ /* 0x000fe20000000f00 */
[----:B------:R-:W-:Y:S01]  /*6d30*/  @P3 IMAD.MOV.U32 R78, RZ, RZ, R80 ;  /* 0x000000ffff4e3224 */ /* 0x000fe200078e0050 */
[----:B------:R-:W-:Y:S01]  /*6d40*/  LEA.HI.X R39, R84, R0, R11, 0x3, P4 ;  /* 0x0000000054277211 */ /* 0x000fe200020f1c0b */
[----:B------:R-:W-:Y:S02]  /*6d50*/  @P3 IMAD.MOV.U32 R14, RZ, RZ, R74 ;  /* 0x000000ffff0e3224 */ /* 0x000fe400078e004a */
[----:B------:R-:W-:-:S02]  /*6d60*/  @P3 IMAD.MOV.U32 R80, RZ, RZ, R86 ;  /* 0x000000ffff503224 */ /* 0x000fc400078e0056 */
[----:B------:R-:W-:Y:S02]  /*6d70*/  @P3 IMAD.MOV.U32 R81, RZ, RZ, R87 ;  /* 0x000000ffff513224 */ /* 0x000fe400078e0057 */
[----:B------:R-:W-:Y:S02]  /*6d80*/  @P3 IMAD.MOV.U32 R74, RZ, RZ, R88 ;  /* 0x000000ffff4a3224 */ /* 0x000fe400078e0058 */
[----:B------:R-:W-:Y:S01]  /*6d90*/  @P3 IMAD.MOV.U32 R75, RZ, RZ, R89 ;  /* 0x000000ffff4b3224 */ /* 0x000fe200078e0059 */
[----:B------:R-:W-:Y:S06]  /*6da0*/  @P1 BRA `(.L_x_53) ;  /* 0x00000000004c1947 */ /* 0x000fec0003800000 */
[----:B------:R-:W-:-:S13]  /*6db0*/  ISETP.GE.U32.AND P3, PT, R73, R10, PT ;  /* 0x0000000a4900720c */ /* 0x000fda0003f66070 */
[----:B------:R-:W-:Y:S02]  /*6dc0*/  @!P3 R2UR UR4, R112 ;  /* 0x000000007004b2ca */ /* 0x000fe400000e0000 */
[----:B------:R-:W-:-:S13]  /*6dd0*/  @!P3 R2UR UR5, R113 ;  /* 0x000000007105b2ca */ /* 0x000fda00000e0000 */
[----:B------:R-:W2:Y:S01]  /*6de0*/  @!P3 LDG.E.64 R84, desc[UR4][R40.64] ;  /* 0x000000042854b981 */ /* 0x000ea2000c1e1b00 */
[----:B------:R-:W-:-:S05]  /*6df0*/  VIADD R11, R73, 0x1 ;  /* 0x00000001490b7836 */ /* 0x000fca0000000000 */
[----:B------:R-:W-:-:S13]  /*6e00*/  ISETP.GE.U32.AND P4, PT, R11, R10, PT ;  /* 0x0000000a0b00720c */ /* 0x000fda0003f86070 */
[----:B------:R-:W-:Y:S01]  /*6e10*/  @!P4 IMAD.WIDE.U32 R88, R11, R36, R64 ;  /* 0x000000240b58c225 */ /* 0x000fe200078e0040 */
[----:B------:R-:W-:Y:S02]  /*6e20*/  @!P4 R2UR UR6, R112 ;  /* 0x000000007006c2ca */ /* 0x000fe400000e0000 */
[----:B------:R-:W-:Y:S01]  /*6e30*/  @!P4 R2UR UR7, R113 ;  /* 0x000000007107c2ca */ /* 0x000fe200000e0000 */
[----:B------:R-:W-:Y:S01]  /*6e40*/  @!P4 IMAD R11, R11, R37, R89 ;  /* 0x000000250b0bc224 */ /* 0x000fe200078e0259 */
[----:B------:R-:W-:-:S04]  /*6e50*/  @!P4 LEA R86, P5, R88, R105, 0x3 ;  /* 0x000000695856c211 */ /* 0x000fc800078a18ff */
[----:B------:R-:W-:Y:S01]  /*6e60*/  @!P4 LEA.HI.X R87, R88, R0, R11, 0x3, P5 ;  /* 0x000000005857c211 */ /* 0x000fe200028f1c0b */
[----:B--2---:R-:W-:-:S07]  /*6e70*/  @!P3 DADD R84, R84, R80 ;  /* 0x000000005454b229 */ /* 0x004fce0000000050 */
[----:B------:R1:W-:Y:S04]  /*6e80*/  @!P3 STG.E.64 desc[UR4][R40.64], R84 ;  /* 0x000000542800b986 */ /* 0x0003e8000c101b04 */
[----:B------:R-:W2:Y:S01]  /*6e90*/  @!P4 LDG.E.64 R80, desc[UR6][R86.64] ;  /* 0x000000065650c981 */ /* 0x000ea2000c1e1b00 */
[----:B------:R-:W-:Y:S02]  /*6ea0*/  @!P4 R2UR UR4, R112 ;  /* 0x000000007004c2ca */ /* 0x000fe400000e0000 */
[----:B------:R-:W-:Y:S01]  /*6eb0*/  @!P4 R2UR UR5, R113 ;  /* 0x000000007105c2ca */ /* 0x000fe200000e0000 */
[----:B--2---:R-:W-:-:S12]  /*6ec0*/  @!P4 DADD R80, R80, R76 ;  /* 0x000000005050c229 */ /* 0x004fd8000000004c */
[----:B------:R1:W-:Y:S02]  /*6ed0*/  @!P4 STG.E.64 desc[UR4][R86.64], R80 ;  /* 0x000000505600c986 */ /* 0x0003e4000c101b04 */
.L_x_53:
[----:B------:R-:W-:Y:S05]  /*6ee0*/  BSYNC.RECONVERGENT B0 ;  /* 0x0000000000007941 */ /* 0x000fea0003800200 */
.L_x_52:
[----:B------:R-:W-:Y:S04]  /*6ef0*/  BSSY.RECONVERGENT B0, `(.L_x_54) ;  /* 0x0000015000007945 */ /* 0x000fe80003800200 */
[----:B------:R-:W-:Y:S05]  /*6f00*/  @P1 BRA `(.L_x_55) ;  /* 0x00000000004c1947 */ /* 0x000fea0003800000 */
[----:B------:R-:W-:-:S13]  /*6f10*/  ISETP.GE.U32.AND P3, PT, R43, R10, PT ;  /* 0x0000000a2b00720c */ /* 0x000fda0003f66070 */
[----:B------:R-:W-:Y:S02]  /*6f20*/  @!P3 R2UR UR4, R112 ;  /* 0x000000007004b2ca */ /* 0x000fe400000e0000 */
[----:B------:R-:W-:-:S13]  /*6f30*/  @!P3 R2UR UR5, R113 ;  /* 0x000000007105b2ca */ /* 0x000fda00000e0000 */
[----:B------:R-:W2:Y:S01]  /*6f40*/  @!P3 LDG.E.64 R76, desc[UR4][R38.64] ;  /* 0x00000004264cb981 */ /* 0x000ea2000c1e1b00 */
[----:B------:R-:W-:-:S05]  /*6f50*/  VIADD R11, R73, 0x3 ;  /* 0x00000003490b7836 */ /* 0x000fca0000000000 */
[----:B------:R-:W-:-:S13]  /*6f60*/  ISETP.GE.U32.AND P4, PT, R11, R10, PT ;  /* 0x0000000a0b00720c */ /* 0x000fda0003f86070 */
[----:B-1----:R-:W-:Y:S01]  /*6f70*/  @!P4 IMAD.WIDE.U32 R84, R11, R36, R64 ;  /* 0x000000240b54c225 */ /* 0x002fe200078e0040 */
[----:B------:R-:W-:Y:S02]  /*6f80*/  @!P4 R2UR UR6, R112 ;  /* 0x000000007006c2ca */ /* 0x000fe400000e0000 */
[----:B------:R-:W-:Y:S01]  /*6f90*/  @!P4 R2UR UR7, R113 ;  /* 0x000000007107c2ca */ /* 0x000fe200000e0000 */
[----:B------:R-:W-:Y:S01]  /*6fa0*/  @!P4 IMAD R11, R11, R37, R85 ;  /* 0x000000250b0bc224 */ /* 0x000fe200078e0255 */
[----:B------:R-:W-:-:S04]  /*6fb0*/  @!P4 LEA R80, P5, R84, R105, 0x3 ;  /* 0x000000695450c211 */ /* 0x000fc800078a18ff */
[----:B------:R-:W-:Y:S01]  /*6fc0*/  @!P4 LEA.HI.X R81, R84, R0, R11, 0x3, P5 ;  /* 0x000000005451c211 */ /* 0x000fe200028f1c0b */
[----:B--2---:R-:W-:-:S07]  /*6fd0*/  @!P3 DADD R76, R76, R82 ;  /* 0x000000004c4cb229 */ /* 0x004fce0000000052 */
[----:B------:R2:W-:Y:S04]  /*6fe0*/  @!P3 STG.E.64 desc[UR4][R38.64], R76 ;  /* 0x0000004c2600b986 */ /* 0x0005e8000c101b04 */
[----:B------:R-:W3:Y:S01]  /*6ff0*/  @!P4 LDG.E.64 R82, desc[UR6][R80.64] ;  /* 0x000000065052c981 */ /* 0x000ee2000c1e1b00 */
[----:B------:R-:W-:Y:S02]  /*7000*/  @!P4 R2UR UR4, R112 ;  /* 0x000000007004c2ca */ /* 0x000fe400000e0000 */
[----:B------:R-:W-:Y:S01]  /*7010*/  @!P4 R2UR UR5, R113 ;  /* 0x000000007105c2ca */ /* 0x000fe200000e0000 */
[----:B---3--:R-:W-:-:S12]  /*7020*/  @!P4 DADD R82, R82, R74 ;  /* 0x000000005252c229 */ /* 0x008fd8000000004a */
[----:B------:R2:W-:Y:S02]  /*7030*/  @!P4 STG.E.64 desc[UR4][R80.64], R82 ;  /* 0x000000525000c986 */ /* 0x0005e4000c101b04 */
.L_x_55:
[----:B------:R-:W-:Y:S05]  /*7040*/  BSYNC.RECONVERGENT B0 ;  /* 0x0000000000007941 */ /* 0x000fea0003800200 */
.L_x_54:
[----:B------:R-:W-:Y:S01]  /*7050*/  BSSY.RECONVERGENT B0, `(.L_x_56) ;  /* 0x000001e000007945 */ /* 0x000fe20003800200 */
[C---:B--2---:R-:W-:Y:S01]  /*7060*/  VIADD R77, R73.reuse, 0x6 ;  /* 0x00000006494d7836 */ /* 0x044fe20000000000 */
[----:B------:R-:W-:Y:S02]  /*7070*/  IADD3 R75, PT, PT, R73, 0x4, RZ ;  /* 0x00000004494b7810 */ /* 0x000fe40007ffe0ff */
[----:B------:R-:W-:Y:S05]  /*7080*/  @P2 BRA `(.L_x_57) ;  /* 0x0000000000682947 */ /* 0x000fea0003800000 */
[----:B------:R-:W-:-:S13]  /*7090*/  ISETP.GE.U32.AND P3, PT, R75, R10, PT ;  /* 0x0000000a4b00720c */ /* 0x000fda0003f66070 */
[----:B------:R-:W-:Y:S01]  /*70a0*/  @!P3 IMAD.MOV.U32 R67, RZ, RZ, RZ ;  /* 0x000000ffff43b224 */ /* 0x000fe200078e00ff */
[----:B------:R-:W-:Y:S02]  /*70b0*/  @!P3 R2UR UR4, R112 ;  /* 0x000000007004b2ca */ /* 0x000fe400000e0000 */
[----:B------:R-:W-:Y:S01]  /*70c0*/  @!P3 R2UR UR5, R113 ;  /* 0x000000007105b2ca */ /* 0x000fe200000e0000 */
[----:B------:R-:W-:-:S04]  /*70d0*/  @!P3 IMAD.WIDE.U32 R82, R75, R36, R66 ;  /* 0x000000244b52b225 */ /* 0x000fc800078e0042 */
[----:B------:R-:W-:Y:S01]  /*70e0*/  @!P3 IMAD R11, R75, R37, R83 ;  /* 0x000000254b0bb224 */ /* 0x000fe200078e0253 */
[----:B-1----:R-:W-:-:S04]  /*70f0*/  @!P3 LEA R80, P4, R82, R105, 0x3 ;  /* 0x000000695250b211 */ /* 0x002fc800078818ff */
[----:B------:R-:W-:-:S05]  /*7100*/  @!P3 LEA.HI.X R81, R82, R0, R11, 0x3, P4 ;  /* 0x000000005251b211 */ /* 0x000fca00020f1c0b */
[----:B------:R-:W2:Y:S01]  /*7110*/  @!P3 LDG.E.64 R82, desc[UR4][R80.64] ;  /* 0x000000045052b981 */ /* 0x000ea2000c1e1b00 */
[----:B------:R-:W-:-:S05]  /*7120*/  VIADD R11, R73, 0x5 ;  /* 0x00000005490b7836 */ /* 0x000fca0000000000 */
[----:B------:R-:W-:-:S13]  /*7130*/  ISETP.GE.U32.AND P4, PT, R11, R10, PT ;  /* 0x0000000a0b00720c */ /* 0x000fda0003f86070 */
[----:B------:R-:W-:Y:S01]  /*7140*/  @!P4 IMAD.MOV.U32 R86, RZ, RZ, R66 ;  /* 0x000000ffff56c224 */ /* 0x000fe200078e0042 */
[----:B------:R-:W-:Y:S01]  /*7150*/  @!P4 R2UR UR6, R112 ;  /* 0x000000007006c2ca */ /* 0x000fe200000e0000 */
[----:B------:R-:W-:Y:S01]  /*7160*/  @!P4 IMAD.MOV.U32 R87, RZ, RZ, RZ ;  /* 0x000000ffff57c224 */ /* 0x000fe200078e00ff */
[----:B------:R-:W-:Y:S01]  /*7170*/  @!P4 R2UR UR7, R113 ;  /* 0x000000007107c2ca */ /* 0x000fe200000e0000 */
[----:B------:R-:W-:-:S04]  /*7180*/  @!P4 IMAD.WIDE.U32 R86, R11, R36, R86 ;  /* 0x000000240b56c225 */ /* 0x000fc800078e0056 */
        /* <DEDUP_REMOVED lines=10> */
.L_x_57:
[----:B------:R-:W-:Y:S05]  /*7230*/  BSYNC.RECONVERGENT B0 ;  /* 0x0000000000007941 */ /* 0x000fea0003800200 */
.L_x_56:
[----:B------:R-:W-:Y:S04]  /*7240*/  BSSY.RECONVERGENT B0, `(.L_x_58) ;  /* 0x000001d000007945 */ /* 0x000fe80003800200 */
[----:B------:R-:W-:Y:S05]  /*7250*/  @P2 BRA `(.L_x_59) ;  /* 0x00000000006c2947 */ /* 0x000fea0003800000 */
[----:B------:R-:W-:-:S13]  /*7260*/  ISETP.GE.U32.AND P3, PT, R77, R10, PT ;  /* 0x0000000a4d00720c */ /* 0x000fda0003f66070 */
[----:B--2---:R-:W-:Y:S01]  /*7270*/  @!P3 MOV R79, RZ ;  /* 0x000000ff004fb202 */ /* 0x004fe20000000f00 */
[----:B------:R-:W-:Y:S01]  /*7280*/  @!P3 IMAD.MOV.U32 R78, RZ, RZ, R66 ;  /* 0x000000ffff4eb224 */ /* 0x000fe200078e0042 */
[----:B------:R-:W-:Y:S02]  /*7290*/  @!P3 R2UR UR4, R112 ;  /* 0x000000007004b2ca */ /* 0x000fe400000e0000 */
[----:B------:R-:W-:Y:S01]  /*72a0*/  @!P3 R2UR UR5, R113 ;  /* 0x000000007105b2ca */ /* 0x000fe200000e0000 */
[----:B------:R-:W-:-:S04]  /*72b0*/  @!P3 IMAD.WIDE.U32 R78, R77, R36, R78 ;  /* 0x000000244d4eb225 */ /* 0x000fc800078e004e */
[----:B------:R-:W-:Y:S01]  /*72c0*/  @!P3 IMAD R9, R77, R37, R79 ;  /* 0x000000254d09b224 */ /* 0x000fe200078e024f */
[----:B------:R-:W-:-:S04]  /*72d0*/  @!P3 LEA R8, P4, R78, R105, 0x3 ;  /* 0x000000694e08b211 */ /* 0x000fc800078818ff */
        /* <DEDUP_REMOVED lines=10> */
[----:B-1----:R-:W-:-:S04]  /*7380*/  @!P4 LEA R80, P5, R82, R105, 0x3 ;  /* 0x000000695250c211 */ /* 0x002fc800078a18ff */
        /* <DEDUP_REMOVED lines=8> */
.L_x_59:
[----:B------:R-:W-:Y:S05]  /*7410*/  BSYNC.RECONVERGENT B0 ;  /* 0x0000000000007941 */ /* 0x000fea0003800200 */
.L_x_58:
[----:B------:R-:W-:-:S03]  /*7420*/  UMOV UR4, 0xffffffff ;  /* 0xffffffff00047882 */ /* 0x000fc60000000000 */
[----:B------:R-:W-:Y:S05]  /*7430*/  BRA.DIV UR4, `(.L_x_60) ;  /* 0x0000001e04907947 */ /* 0x000fea000b800000 */
[----:B------:R-:W4:Y:S04]  /*7440*/  SHFL.IDX PT, R35, R35, R12, 0x1f ;  /* 0x00001f0c23237589 */ /* 0x000f2800000e0000 */
[----:B------:R-:W1:Y:S04]  /*7450*/  SHFL.IDX PT, R34, R34, R12, 0x1f ;  /* 0x00001f0c22227589 */ /* 0x000e6800000e0000 */
[----:B--23--:R-:W2:Y:S04]  /*7460*/  SHFL.IDX PT, R9, R29, R12, 0x1f ;  /* 0x00001f0c1d097589 */ /* 0x00cea800000e0000 */
[----:B------:R-:W3:Y:S04]  /*7470*/  SHFL.IDX PT, R8, R28, R12, 0x1f ;  /* 0x00001f0c1c087589 */ /* 0x000ee800000e0000 */
[----:B------:R-:W2:Y:S04]  /*7480*/  SHFL.IDX PT, R31, R31, R12, 0x1f ;  /* 0x00001f0c1f1f7589 */ /* 0x000ea800000e0000 */
[----:B------:R-:W2:Y:S04]  /*7490*/  SHFL.IDX PT, R14, R30, R12, 0x1f ;  /* 0x00001f0c1e0e7589 */ /* 0x000ea800000e0000 */
[----:B------:R4:W2:Y:S04]  /*74a0*/  SHFL.IDX PT, R3, R33, R12, 0x1f ;  /* 0x00001f0c21037589 */ /* 0x0008a800000e0000 */
[----:B------:R1:W2:Y:S01]  /*74b0*/  SHFL.IDX PT, R2, R32, R12, 0x1f ;  /* 0x00001f0c20027589 */ /* 0x0002a200000e0000 */
[----:B----4-:R-:W-:-:S02]  /*74c0*/  IMAD.MOV.U32 R33, RZ, RZ, R35 ;  /* 0x000000ffff217224 */ /* 0x010fc400078e0023 */
[----:B-1-3--:R-:W-:-:S07]  /*74d0*/  IMAD.MOV.U32 R32, RZ, RZ, R34 ;  /* 0x000000ffff207224 */ /* 0x00afce00078e0022 */
.L_x_97:
[----:B------:R-:W-:Y:S01]  /*74e0*/  LOP3.LUT R79, R73, 0x10, RZ, 0xfc, !PT ;  /* 0x00000010494f7812 */ /* 0x000fe200078efcff */
[----:B------:R-:W-:Y:S01]  /*74f0*/  IMAD.MOV.U32 R81, RZ, RZ, R61 ;  /* 0x000000ffff517224 */ /* 0x000fe200078e003d */
[----:B------:R-:W-:Y:S01]  /*7500*/  BSSY.RECONVERGENT B0, `(.L_x_61) ;  /* 0x0000036000007945 */ /* 0x000fe20003800200 */
[----:B--2---:R-:W-:Y:S01]  /*7510*/  @P0 IMAD.MOV.U32 R81, RZ, RZ, R3 ;  /* 0x000000ffff510224 */ /* 0x004fe200078e0003 */
[----:B------:R-:W-:Y:S01]  /*7520*/  MOV R80, R60 ;  /* 0x0000003c00507202 */ /* 0x000fe20000000f00 */
[----:B------:R-:W-:-:S04]  /*7530*/  IMAD.WIDE.U32 R84, R79, R36, R64 ;  /* 0x000000244f547225 */ /* 0x000fc800078e0040 */
[----:B------:R-:W-:Y:S01]  /*7540*/  @P0 IMAD.MOV.U32 R3, RZ, RZ, R61 ;  /* 0x000000ffff030224 */ /* 0x000fe200078e003d */
[----:B------:R-:W-:Y:S01]  /*7550*/  LEA R34, P3, R84, R105, 0x3 ;  /* 0x0000006954227211 */ /* 0x000fe200078618ff */
[----:B------:R-:W-:Y:S02]  /*7560*/  VIADD R61, R73, 0x12 ;  /* 0x00000012493d7836 */ /* 0x000fe40000000000 */
[----:B------:R-:W-:Y:S02]  /*7570*/  IMAD.MOV.U32 R82, RZ, RZ, R68 ;  /* 0x000000ffff527224 */ /* 0x000fe400078e0044 */
[----:B------:R-:W-:Y:S01]  /*7580*/  IMAD.MOV.U32 R83, RZ, RZ, R69 ;  /* 0x000000ffff537224 */ /* 0x000fe200078e0045 */
[----:B------:R-:W-:Y:S01]  /*7590*/  @P0 MOV R83, R9 ;  /* 0x0000000900530202 */ /* 0x000fe20000000f00 */
[----:B------:R-:W-:Y:S02]  /*75a0*/  @P0 IMAD.MOV.U32 R82, RZ, RZ, R8 ;  /* 0x000000ffff520224 */ /* 0x000fe400078e0008 */
[----:B------:R-:W-:-:S02]  /*75b0*/  IMAD R11, R79, R37, R85 ;  /* 0x000000254f0b7224 */ /* 0x000fc400078e0255 */
[----:B------:R-:W-:Y:S02]  /*75c0*/  @P0 IMAD.MOV.U32 R8, RZ, RZ, R68 ;  /* 0x000000ffff080224 */ /* 0x000fe400078e0044 */
[----:B------:R-:W-:Y:S01]  /*75d0*/  @P0 IMAD.MOV.U32 R9, RZ, RZ, R69 ;  /* 0x000000ffff090224 */ /* 0x000fe200078e0045 */
[----:B------:R-:W-:Y:S01]  /*75e0*/  LEA.HI.X R35, R84, R0, R11, 0x3, P3 ;  /* 0x0000000054237211 */ /* 0x000fe200018f1c0b */
[----:B------:R-:W-:-:S04]  /*75f0*/  IMAD.WIDE.U32 R68, R61, R36, R64 ;  /* 0x000000243d447225 */ /* 0x000fc800078e0040 */
[----:B------:R-:W-:Y:S01]  /*7600*/  IMAD.MOV.U32 R28, RZ, RZ, R62 ;  /* 0x000000ffff1c7224 */ /* 0x000fe200078e003e */
[C---:B------:R-:W-:Y:S01]  /*7610*/  LEA R30, P3, R68.reuse, R105, 0x3 ;  /* 0x00000069441e7211 */ /* 0x040fe200078618ff */
[----:B------:R-:W-:Y:S02]  /*7620*/  IMAD.MOV.U32 R29, RZ, RZ, R63 ;  /* 0x000000ffff1d7224 */ /* 0x000fe400078e003f */
[----:B------:R-:W-:Y:S02]  /*7630*/  IMAD R11, R61, R37, R69 ;  /* 0x000000253d0b7224 */ /* 0x000fe400078e0245 */
[----:B------:R-:W-:Y:S02]  /*7640*/  IMAD.MOV.U32 R15, RZ, RZ, R31 ;  /* 0x000000ffff0f7224 */ /* 0x000fe400078e001f */
[----:B------:R-:W-:Y:S01]  /*7650*/  @P0 IMAD.MOV.U32 R28, RZ, RZ, R32 ;  /* 0x000000ffff1c0224 */ /* 0x000fe200078e0020 */
[----:B------:R-:W-:Y:S01]  /*7660*/  LEA.HI.X R31, R68, R0, R11, 0x3, P3 ;  /* 0x00000000441f7211 */ /* 0x000fe200018f1c0b */
[----:B------:R-:W-:Y:S01]  /*7670*/  @P0 IMAD.MOV.U32 R29, RZ, RZ, R33 ;  /* 0x000000ffff1d0224 */ /* 0x000fe200078e0021 */
[----:B------:R-:W-:Y:S01]  /*7680*/  @P0 MOV R33, R63 ;  /* 0x0000003f00210202 */ /* 0x000fe20000000f00 */
[----:B------:R-:W-:-:S02]  /*7690*/  @P0 IMAD.MOV.U32 R32, RZ, RZ, R62 ;  /* 0x000000ffff200224 */ /* 0x000fc400078e003e */
[----:B------:R-:W-:Y:S02]  /*76a0*/  IMAD.MOV.U32 R62, RZ, RZ, R70 ;  /* 0x000000ffff3e7224 */ /* 0x000fe400078e0046 */
[----:B------:R-:W-:Y:S02]  /*76b0*/  IMAD.MOV.U32 R63, RZ, RZ, R71 ;  /* 0x000000ffff3f7224 */ /* 0x000fe400078e0047 */
[----:B------:R-:W-:Y:S01]  /*76c0*/  @P0 IMAD.MOV.U32 R80, RZ, RZ, R2 ;  /* 0x000000ffff500224 */ /* 0x000fe200078e0002 */
[----:B------:R-:W-:Y:S01]  /*76d0*/  @P0 MOV R2, R60 ;  /* 0x0000003c00020202 */ /* 0x000fe20000000f00 */
[----:B------:R-:W-:Y:S01]  /*76e0*/  @P0 IMAD.MOV.U32 R62, RZ, RZ, R14 ;  /* 0x000000ffff3e0224 */ /* 0x000fe200078e000e */
[----:B------:R-:W-:Y:S01]  /*76f0*/  @P0 MOV R14, R70 ;  /* 0x00000046000e0202 */ /* 0x000fe20000000f00 */
        /* <DEDUP_REMOVED lines=22> */
.L_x_62:
[----:B------:R-:W-:Y:S05]  /*7860*/  BSYNC.RECONVERGENT B0 ;  /* 0x0000000000007941 */ /* 0x000fea0003800200 */
.L_x_61:
[----:B------:R-:W-:Y:S04]  /*7870*/  BSSY.RECONVERGENT B0, `(.L_x_63) ;  /* 0x0000015000007945 */ /* 0x000fe80003800200 */
[----:B------:R-:W-:Y:S05]  /*7880*/  @P1 BRA `(.L_x_64) ;  /* 0x00000000004c1947 */ /* 0x000fea0003800000 */
[----:B------:R-:W-:-:S13]  /*7890*/  ISETP.GE.U32.AND P1, PT, R61, R10, PT ;  /* 0x0000000a3d00720c */ /* 0x000fda0003f26070 */
[----:B------:R-:W-:Y:S02]  /*78a0*/  @!P1 R2UR UR4, R112 ;  /* 0x00000000700492ca */ /* 0x000fe400000e0000 */
[----:B------:R-:W-:-:S13]  /*78b0*/  @!P1 R2UR UR5, R113 ;  /* 0x00000000710592ca */ /* 0x000fda00000e0000 */
[----:B-1----:R-:W2:Y:S01]  /*78c0*/  @!P1 LDG.E.64 R68, desc[UR4][R30.64] ;  /* 0x000000041e449981 */ /* 0x002ea2000c1e1b00 */
        /* <DEDUP_REMOVED lines=15> */
.L_x_64:
[----:B------:R-:W-:Y:S05]  /*79c0*/  BSYNC.RECONVERGENT B0 ;  /* 0x0000000000007941 */ /* 0x000fea0003800200 */
.L_x_63:
[----:B------:R-:W-:Y:S01]  /*79d0*/  BSSY.RECONVERGENT B0, `(.L_x_65) ;  /* 0x000001e000007945 */ /* 0x000fe20003800200 */
[----:B--2---:R-:W-:-:S03]  /*79e0*/  VIADD R63, R73, 0x14 ;  /* 0x00000014493f7836 */ /* 0x004fc60000000000 */
[----:B------:R-:W-:Y:S05]  /*79f0*/  @P2 BRA `(.L_x_66) ;  /* 0x00000000006c2947 */ /* 0x000fea0003800000 */
[----:B------:R-:W-:-:S13]  /*7a00*/  ISETP.GE.U32.AND P1, PT, R63, R10, PT ;  /* 0x0000000a3f00720c */ /* 0x000fda0003f26070 */
[----:B-1----:R-:W-:Y:S01]  /*7a10*/  @!P1 MOV R69, RZ ;  /* 0x000000ff00459202 */ /* 0x002fe20000000f00 */
        /* <DEDUP_REMOVED lines=25> */
.L_x_66:
[----:B------:R-:W-:Y:S05]  /*7bb0*/  BSYNC.RECONVERGENT B0 ;  /* 0x0000000000007941 */ /* 0x000fea0003800200 */
.L_x_65:
[----:B------:R-:W-:Y:S01]  /*7bc0*/  BSSY.RECONVERGENT B0, `(.L_x_67) ;  /* 0x000001e000007945 */ /* 0x000fe20003800200 */
[----:B-12---:R-:W-:Y:S02]  /*7bd0*/  VIADD R71, R64, 0x10 ;  /* 0x0000001040477836 */ /* 0x006fe40000000000 */
[----:B------:R-:W-:Y:S01]  /*7be0*/  VIADD R69, R73, 0x16 ;  /* 0x0000001649457836 */ /* 0x000fe20000000000 */
[----:B------:R-:W-:Y:S06]  /*7bf0*/  @P2 BRA `(.L_x_68) ;  /* 0x0000000000682947 */ /* 0x000fec0003800000 */
[----:B------:R-:W-:-:S13]  /*7c00*/  ISETP.GE.U32.AND P1, PT, R69, R10, PT ;  /* 0x0000000a4500720c */ /* 0x000fda0003f26070 */
[----:B------:R-:W-:Y:S01]  /*7c10*/  @!P1 MOV R8, R66 ;  /* 0x0000004200089202 */ /* 0x000fe20000000f00 */
[----:B------:R-:W-:Y:S01]  /*7c20*/  @!P1 IMAD.MOV.U32 R9, RZ, RZ, RZ ;  /* 0x000000ffff099224 */ /* 0x000fe200078e00ff */
        /* <DEDUP_REMOVED lines=9> */
[----:B------:R-:W-:Y:S01]  /*7cc0*/  @!P2 IMAD.MOV.U32 R67, RZ, RZ, RZ ;  /* 0x000000ffff43a224 */ /* 0x000fe200078e00ff */
[----:B------:R-:W-:Y:S02]  /*7cd0*/  @!P2 R2UR UR6, R112 ;  /* 0x000000007006a2ca */ /* 0x000fe400000e0000 */
[----:B------:R-:W-:Y:S01]  /*7ce0*/  @!P2 R2UR UR7, R113 ;  /* 0x000000007107a2ca */ /* 0x000fe200000e0000 */
[----:B------:R-:W-:-:S04]  /*7cf0*/  @!P2 IMAD.WIDE.U32 R66, R11, R36, R66 ;  /* 0x000000240b42a225 */ /* 0x000fc800078e0042 */
        /* <DEDUP_REMOVED lines=10> */
.L_x_68:
[----:B------:R-:W-:Y:S05]  /*7da0*/  BSYNC.RECONVERGENT B0 ;  /* 0x0000000000007941 */ /* 0x000fea0003800200 */
.L_x_67:
[----:B------:R-:W-:Y:S01]  /*7db0*/  UMOV UR4, 0xffffffff ;  /* 0xffffffff00047882 */ /* 0x000fe20000000000 */
[----:B-1----:R-:W-:Y:S02]  /*7dc0*/  LOP3.LUT R32, R71, 0x1, RZ, 0x3c, !PT ;  /* 0x0000000147207812 */ /* 0x002fe400078e3cff */
[----:B------:R-:W-:Y:S05]  /*7dd0*/  BRA.DIV UR4, `(.L_x_69) ;  /* 0x0000001604e87947 */ /* 0x000fea000b800000 */
[----:B------:R-:W1:Y:S04]  /*7de0*/  SHFL.IDX PT, R3, R25, R12, 0x1f ;  /* 0x00001f0c19037589 */ /* 0x000e6800000e0000 */
[----:B------:R-:W2:Y:S04]  /*7df0*/  SHFL.IDX PT, R2, R24, R12, 0x1f ;  /* 0x00001f0c18027589 */ /* 0x000ea800000e0000 */
[----:B------:R-:W3:Y:S04]  /*7e00*/  SHFL.IDX PT, R27, R27, R12, 0x1f ;  /* 0x00001f0c1b1b7589 */ /* 0x000ee800000e0000 */
[----:B------:R-:W4:Y:S04]  /*7e10*/  SHFL.IDX PT, R26, R26, R12, 0x1f ;  /* 0x00001f0c1a1a7589 */ /* 0x000f2800000e0000 */
[----:B------:R2:W4:Y:S04]  /*7e20*/  SHFL.IDX PT, R9, R21, R12, 0x1f ;  /* 0x00001f0c15097589 */ /* 0x00052800000e0000 */
[----:B------:R3:W4:Y:S04]  /*7e30*/  SHFL.IDX PT, R8, R20, R12, 0x1f ;  /* 0x00001f0c14087589 */ /* 0x00072800000e0000 */
[----:B------:R4:W4:Y:S01]  /*7e40*/  SHFL.IDX PT, R23, R23, R12, 0x1f ;  /* 0x00001f0c17177589 */ /* 0x00092200000e0000 */
[----:B-1----:R-:W-:-:S03]  /*7e50*/  IMAD.MOV.U32 R29, RZ, RZ, R3 ;  /* 0x000000ffff1d7224 */ /* 0x002fc600078e0003 */
[----:B------:R1:W1:Y:S01]  /*7e60*/  SHFL.IDX PT, R14, R22, R12, 0x1f ;  /* 0x00001f0c160e7589 */ /* 0x00026200000e0000 */
[----:B--2---:R-:W-:Y:S02]  /*7e70*/  IMAD.MOV.U32 R28, RZ, RZ, R2 ;  /* 0x000000ffff1c7224 */ /* 0x004fe400078e0002 */
[----:B---3--:R-:W-:Y:S01]  /*7e80*/  IMAD.MOV.U32 R3, RZ, RZ, R27 ;  /* 0x000000ffff037224 */ /* 0x008fe200078e001b */
[----:B----4-:R-:W-:-:S07]  /*7e90*/  MOV R2, R26 ;  /* 0x0000001a00027202 */ /* 0x010fce0000000f00 */
.L_x_107:
[----:B------:R-:W-:Y:S01]  /*7ea0*/  ISETP.GE.U32.AND P1, PT, R71, R106, PT ;  /* 0x0000006a4700720c */ /* 0x000fe20003f26070 */
[----:B------:R-:W-:Y:S01]  /*7eb0*/  IMAD.MOV.U32 R15, RZ, RZ, R23 ;  /* 0x000000ffff0f7224 */ /* 0x000fe200078e0017 */
[----:B------:R-:W-:Y:S01]  /*7ec0*/  BSSY.RECONVERGENT B0, `(.L_x_70) ;  /* 0x0000043000007945 */ /* 0x000fe20003800200 */
[--C-:B------:R-:W-:Y:S01]  /*7ed0*/  IMAD.MOV.U32 R24, RZ, RZ, R52.reuse ;  /* 0x000000ffff187224 */ /* 0x100fe200078e0034 */
[----:B------:R-:W-:Y:S01]  /*7ee0*/  @P0 MOV R24, R8 ;  /* 0x0000000800180202 */ /* 0x000fe20000000f00 */
[----:B------:R-:W-:Y:S01]  /*7ef0*/  IMAD.MOV.U32 R25, RZ, RZ, R53 ;  /* 0x000000ffff197224 */ /* 0x000fe200078e0035 */
[----:B------:R-:W-:Y:S01]  /*7f00*/  ISETP.GE.U32.AND P2, PT, R32, R106, PT ;  /* 0x0000006a2000720c */ /* 0x000fe20003f46070 */
[----:B------:R-:W-:Y:S02]  /*7f10*/  @P0 IMAD.MOV.U32 R25, RZ, RZ, R9 ;  /* 0x000000ffff190224 */ /* 0x000fe400078e0009 */
[----:B------:R-:W-:Y:S02]  /*7f20*/  @P0 IMAD.MOV.U32 R8, RZ, RZ, R52 ;  /* 0x000000ffff080224 */ /* 0x000fe400078e0034 */
[----:B------:R-:W-:-:S02]  /*7f30*/  @P0 IMAD.MOV.U32 R9, RZ, RZ, R53 ;  /* 0x000000ffff090224 */ /* 0x000fc400078e0035 */
[----:B------:R-:W-:Y:S01]  /*7f40*/  IMAD.MOV.U32 R20, RZ, RZ, R56 ;  /* 0x000000ffff147224 */ /* 0x000fe200078e0038 */
[----:B------:R-:W-:Y:S01]  /*7f50*/  @P0 MOV R20, R28 ;  /* 0x0000001c00140202 */ /* 0x000fe20000000f00 */
[----:B------:R-:W-:Y:S02]  /*7f60*/  IMAD.MOV.U32 R21, RZ, RZ, R57 ;  /* 0x000000ffff157224 */ /* 0x000fe400078e0039 */
[----:B------:R-:W-:Y:S01]  /*7f70*/  IMAD.MOV.U32 R26, RZ, RZ, R58 ;  /* 0x000000ffff1a7224 */ /* 0x000fe200078e003a */
[----:B------:R-:W-:Y:S01]  /*7f80*/  @P0 MOV R26, R2 ;  /* 0x00000002001a0202 */ /* 0x000fe20000000f00 */
[----:B------:R-:W-:Y:S02]  /*7f90*/  IMAD.MOV.U32 R27, RZ, RZ, R59 ;  /* 0x000000ffff1b7224 */ /* 0x000fe400078e003b */
[----:B------:R-:W-:Y:S02]  /*7fa0*/  IMAD.MOV.U32 R52, RZ, RZ, R54 ;  /* 0x000000ffff347224 */ /* 0x000fe400078e0036 */
[----:B------:R-:W-:Y:S01]  /*7fb0*/  IMAD.MOV.U32 R53, RZ, RZ, R55 ;  /* 0x000000ffff357224 */ /* 0x000fe200078e0037 */
[----:B------:R-:W-:Y:S01]  /*7fc0*/  @P0 MOV R53, R15 ;  /* 0x0000000f00350202 */ /* 0x000fe20000000f00 */
[----:B------:R-:W-:-:S02]  /*7fd0*/  @P0 IMAD.MOV.U32 R21, RZ, RZ, R29 ;  /* 0x000000ffff150224 */ /* 0x000fc400078e001d */
[----:B------:R-:W-:Y:S02]  /*7fe0*/  @P0 IMAD.MOV.U32 R27, RZ, RZ, R3 ;  /* 0x000000ffff1b0224 */ /* 0x000fe400078e0003 */
[----:B-1----:R-:W-:Y:S02]  /*7ff0*/  @P0 IMAD.MOV.U32 R52, RZ, RZ, R14 ;  /* 0x000000ffff340224 */ /* 0x002fe400078e000e */
[----:B------:R-:W-:Y:S02]  /*8000*/  @P0 IMAD.MOV.U32 R28, RZ, RZ, R56 ;  /* 0x000000ffff1c0224 */ /* 0x000fe400078e0038 */
[----:B------:R-:W-:Y:S02]  /*8010*/  @P0 IMAD.MOV.U32 R29, RZ, RZ, R57 ;  /* 0x000000ffff1d0224 */ /* 0x000fe400078e0039 */
[----:B------:R-:W-:Y:S02]  /*8020*/  @P0 IMAD.MOV.U32 R2, RZ, RZ, R58 ;  /* 0x000000ffff020224 */ /* 0x000fe400078e003a */
[----:B------:R-:W-:-:S02]  /*8030*/  @P0 IMAD.MOV.U32 R3, RZ, RZ, R59 ;  /* 0x000000ffff030224 */ /* 0x000fc400078e003b */
        /* <DEDUP_REMOVED lines=18> */
[----:B------:R-:W-:Y:S02]  /*8160*/  ISETP.GE.U32.AND P3, PT, R43, R10, PT ;  /* 0x0000000a2b00720c */ /* 0x000fe40003f66070 */
[----:B------:R-:W-:Y:S02]  /*8170*/  @!P4 R2UR UR4, R112 ;  /* 0x000000007004c2ca */ /* 0x000fe400000e0000 */
[----:B------:R-:W-:-:S09]  /*8180*/  @!P4 R2UR UR5, R113 ;  /* 0x000000007105c2ca */ /* 0x000fd200000e0000 */
[----:B------:R-:W-:Y:S02]  /*8190*/  @!P3 R2UR UR6, R112 ;  /* 0x000000007006b2ca */ /* 0x000fe400000e0000 */
[----:B------:R-:W-:Y:S01]  /*81a0*/  @!P3 R2UR UR7, R113 ;  /* 0x000000007107b2ca */ /* 0x000fe200000e0000 */
[----:B--2---:R-:W-:-:S07]  /*81b0*/  @!P4 DADD R22, R22, R24 ;  /* 0x000000001616c229 */ /* 0x004fce0000000018 */
[----:B------:R2:W-:Y:S05]  /*81c0*/  @!P4 STG.E.64 desc[UR4][R56.64+0x80], R22 ;  /* 0x000080163800c986 */ /* 0x0005ea000c101b04 */
[----:B------:R-:W3:Y:S01]  /*81d0*/  @!P3 LDG.E.64 R24, desc[UR6][R38.64+0x80] ;  /* 0x000080062618b981 */ /* 0x000ee2000c1e1b00 */
[----:B------:R-:W-:Y:S01]  /*81e0*/  VIADD R11, R73, 0x3 ;  /* 0x00000003490b7836 */ /* 0x000fe20000000000 */
[----:B------:R-:W-:Y:S02]  /*81f0*/  @!P3 R2UR UR4, R112 ;  /* 0x000000007004b2ca */ /* 0x000fe400000e0000 */
[----:B------:R-:W-:Y:S02]  /*8200*/  @!P3 R2UR UR5, R113 ;  /* 0x000000007105b2ca */ /* 0x000fe400000e0000 */
[----:B------:R-:W-:-:S13]  /*8210*/  ISETP.GE.U32.AND P4, PT, R11, R10, PT ;  /* 0x0000000a0b00720c */ /* 0x000fda0003f86070 */
[----:B------:R-:W-:Y:S01]  /*8220*/  @!P4 IMAD.WIDE.U32 R42, R11, R36, R64 ;  /* 0x000000240b2ac225 */ /* 0x000fe200078e0040 */
[----:B------:R-:W-:Y:S02]  /*8230*/  @!P4 R2UR UR6, R112 ;  /* 0x000000007006c2ca */ /* 0x000fe400000e0000 */
[----:B------:R-:W-:Y:S01]  /*8240*/  @!P4 R2UR UR7, R113 ;  /* 0x000000007107c2ca */ /* 0x000fe200000e0000 */
[----:B------:R-:W-:Y:S01]  /*8250*/  @!P4 IMAD R11, R11, R37, R43 ;  /* 0x000000250b0bc224 */ /* 0x000fe200078e022b */
[----:B-1----:R-:W-:-:S04]  /*8260*/  @!P4 LEA R40, P5, R42, R105, 0x3 ;  /* 0x000000692a28c211 */ /* 0x002fc800078a18ff */
[----:B------:R-:W-:Y:S01]  /*8270*/  @!P4 LEA.HI.X R41, R42, R0, R11, 0x3, P5 ;  /* 0x000000002a29c211 */ /* 0x000fe200028f1c0b */
[----:B---3--:R-:W-:-:S07]  /*8280*/  @!P3 DADD R24, R24, R26 ;  /* 0x000000001818b229 */ /* 0x008fce000000001a */
[----:B------:R2:W-:Y:S04]  /*8290*/  @!P3 STG.E.64 desc[UR4][R38.64+0x80], R24 ;  /* 0x000080182600b986 */ /* 0x0005e8000c101b04 */
[----:B------:R-:W3:Y:S01]  /*82a0*/  @!P4 LDG.E.64 R20, desc[UR6][R40.64+0x80] ;  /* 0x000080062814c981 */ /* 0x000ee2000c1e1b00 */
[----:B------:R-:W-:Y:S02]  /*82b0*/  @!P4 R2UR UR4, R112 ;  /* 0x000000007004c2ca */ /* 0x000fe400000e0000 */
[----:B------:R-:W-:Y:S01]  /*82c0*/  @!P4 R2UR UR5, R113 ;  /* 0x000000007105c2ca */ /* 0x000fe200000e0000 */
[----:B---3--:R-:W-:-:S12]  /*82d0*/  @!P4 DADD R20, R20, R52 ;  /* 0x000000001414c229 */ /* 0x008fd80000000034 */
[----:B------:R2:W-:Y:S02]  /*82e0*/  @!P4 STG.E.64 desc[UR4][R40.64+0x80], R20 ;  /* 0x000080142800c986 */ /* 0x0005e4000c101b04 */
.L_x_71:
[----:B------:R-:W-:Y:S05]  /*82f0*/  BSYNC.RECONVERGENT B0 ;  /* 0x0000000000007941 */ /* 0x000fea0003800200 */
.L_x_70:
[----:B------:R-:W-:Y:S04]  /*8300*/  BSSY.RECONVERGENT B0, `(.L_x_72) ;  /* 0x0000039000007945 */ /* 0x000fe80003800200 */
[----:B------:R-:W-:Y:S05]  /*8310*/  @P2 BRA `(.L_x_73) ;  /* 0x0000000000dc2947 */ /* 0x000fea0003800000 */
[----:B------:R-:W-:-:S13]  /*8320*/  ISETP.GE.U32.AND P5, PT, R75, R10, PT ;  /* 0x0000000a4b00720c */ /* 0x000fda0003fa6070 */
[----:B------:R-:W-:Y:S01]  /*8330*/  @!P5 IMAD.MOV.U32 R33, RZ, RZ, RZ ;  /* 0x000000ffff21d224 */ /* 0x000fe200078e00ff */
[----:B------:R-:W-:Y:S02]  /*8340*/  @!P5 R2UR UR4, R112 ;  /* 0x000000007004d2ca */ /* 0x000fe400000e0000 */
[----:B------:R-:W-:Y:S01]  /*8350*/  @!P5 R2UR UR5, R113 ;  /* 0x000000007105d2ca */ /* 0x000fe200000e0000 */
[----:B--2---:R-:W-:-:S04]  /*8360*/  @!P5 IMAD.WIDE.U32 R22, R75, R36, R32 ;  /* 0x000000244b16d225 */ /* 0x004fc800078e0020 */
[----:B------:R-:W-:Y:S01]  /*8370*/  @!P5 IMAD R75, R75, R37, R23 ;  /* 0x000000254b4bd224 */ /* 0x000fe200078e0217 */
[----:B------:R-:W-:-:S04]  /*8380*/  @!P5 LEA R20, P3, R22, R105, 0x3 ;  /* 0x000000691614d211 */ /* 0x000fc800078618ff */
[----:B------:R-:W-:-:S05]  /*8390*/  @!P5 LEA.HI.X R21, R22, R0, R75, 0x3, P3 ;  /* 0x000000001615d211 */ /* 0x000fca00018f1c4b */
[----:B------:R-:W2:Y:S01]  /*83a0*/  @!P5 LDG.E.64 R22, desc[UR4][R20.64] ;  /* 0x000000041416d981 */ /* 0x000ea2000c1e1b00 */
[----:B------:R-:W-:-:S04]  /*83b0*/  IADD3 R11, PT, PT, R73, 0x5, RZ ;  /* 0x00000005490b7810 */ /* 0x000fc80007ffe0ff */
        /* <DEDUP_REMOVED lines=26> */
[----:B------:R-:W-:Y:S01]  /*8560*/  VIADD R11, R73, 0x7 ;  /* 0x00000007490b7836 */ /* 0x000fe20000000000 */
[----:B------:R-:W-:Y:S02]  /*8570*/  @!P4 R2UR UR4, R112 ;  /* 0x000000007004c2ca */ /* 0x000fe400000e0000 */
[----:B------:R-:W-:Y:S02]  /*8580*/  @!P4 R2UR UR5, R113 ;  /* 0x000000007105c2ca */ /* 0x000fe400000e0000 */
[----:B------:R-:W-:-:S13]  /*8590*/  ISETP.GE.U32.AND P5, PT, R11, R10, PT ;  /* 0x0000000a0b00720c */ /* 0x000fda0003fa6070 */
[----:B-1----:R-:W-:Y:S01]  /*85a0*/  @!P5 MOV R22, R32 ;  /* 0x000000200016d202 */ /* 0x002fe20000000f00 */
        /* <DEDUP_REMOVED lines=14> */
.L_x_73:
[----:B------:R-:W-:Y:S05]  /*8690*/  BSYNC.RECONVERGENT B0 ;  /* 0x0000000000007941 */ /* 0x000fea0003800200 */
.L_x_72:
[----:B------:R-:W-:-:S03]  /*86a0*/  UMOV UR4, 0xffffffff ;  /* 0xffffffff00047882 */ /* 0x000fc60000000000 */
[----:B------:R-:W-:Y:S05]  /*86b0*/  BRA.DIV UR4, `(.L_x_74) ;  /* 0x0000001204787947 */ /* 0x000fea000b800000 */
[----:B---3--:R-:W2:Y:S04]  /*86c0*/  SHFL.IDX PT, R3, R5, R12, 0x1f ;  /* 0x00001f0c05037589 */ /* 0x008ea800000e0000 */
[----:B------:R-:W1:Y:S04]  /*86d0*/  SHFL.IDX PT, R2, R4, R12, 0x1f ;  /* 0x00001f0c04027589 */ /* 0x000e6800000e0000 */
[----:B------:R-:W3:Y:S04]  /*86e0*/  SHFL.IDX PT, R9, R17, R12, 0x1f ;  /* 0x00001f0c11097589 */ /* 0x000ee800000e0000 */
[----:B------:R-:W4:Y:S04]  /*86f0*/  SHFL.IDX PT, R8, R16, R12, 0x1f ;  /* 0x00001f0c10087589 */ /* 0x000f2800000e0000 */
[----:B------:R-:W4:Y:S04]  /*8700*/  SHFL.IDX PT, R7, R7, R12, 0x1f ;  /* 0x00001f0c07077589 */ /* 0x000f2800000e0000 */
[----:B------:R-:W4:Y:S04]  /*8710*/  SHFL.IDX PT, R6, R6, R12, 0x1f ;  /* 0x00001f0c06067589 */ /* 0x000f2800000e0000 */
[----:B------:R4:W4:Y:S01]  /*8720*/  SHFL.IDX PT, R19, R19, R12, 0x1f ;  /* 0x00001f0c13137589 */ /* 0x00092200000e0000 */
[----:B--2---:R-:W-:-:S03]  /*8730*/  IMAD.MOV.U32 R21, RZ, RZ, R3 ;  /* 0x000000ffff157224 */ /* 0x004fc600078e0003 */
[----:B------:R2:W2:Y:S01]  /*8740*/  SHFL.IDX PT, R14, R18, R12, 0x1f ;  /* 0x00001f0c120e7589 */ /* 0x0004a200000e0000 */
[----:B-1----:R-:W-:Y:S02]  /*8750*/  IMAD.MOV.U32 R20, RZ, RZ, R2 ;  /* 0x000000ffff147224 */ /* 0x002fe400078e0002 */
[----:B---3--:R-:W-:Y:S02]  /*8760*/  IMAD.MOV.U32 R5, RZ, RZ, R9 ;  /* 0x000000ffff057224 */ /* 0x008fe400078e0009 */
[----:B----4-:R-:W-:Y:S02]  /*8770*/  IMAD.MOV.U32 R4, RZ, RZ, R8 ;  /* 0x000000ffff047224 */ /* 0x010fe400078e0008 */
[----:B------:R-:W-:Y:S01]  /*8780*/  IMAD.MOV.U32 R3, RZ, RZ, R7 ;  /* 0x000000ffff037224 */ /* 0x000fe200078e0007 */
[----:B------:R-:W-:-:S07]  /*8790*/  MOV R2, R6 ;  /* 0x0000000600027202 */ /* 0x000fce0000000f00 */
.L_x_117:
[----:B------:R-:W-:Y:S01]  /*87a0*/  IMAD.MOV.U32 R15, RZ, RZ, R19 ;  /* 0x000000ffff0f7224 */ /* 0x000fe200078e0013 */
[----:B------:R-:W-:Y:S01]  /*87b0*/  BSSY.RECONVERGENT B0, `(.L_x_75) ;  /* 0x000003a000007945 */ /* 0x000fe20003800200 */
[----:B------:R-:W-:Y:S01]  /*87c0*/  IMAD.MOV.U32 R6, RZ, RZ, R44 ;  /* 0x000000ffff067224 */ /* 0x000fe200078e002c */
[----:B------:R-:W-:Y:S01]  /*87d0*/  MOV R9, R49 ;  /* 0x0000003100097202 */ /* 0x000fe20000000f00 */
[----:B------:R-:W-:Y:S01]  /*87e0*/  IMAD.MOV.U32 R7, RZ, RZ, R45 ;  /* 0x000000ffff077224 */ /* 0x000fe200078e002d */
[----:B------:R-:W-:Y:S01]  /*87f0*/  @P0 MOV R7, R21 ;  /* 0x0000001500070202 */ /* 0x000fe20000000f00 */
[----:B------:R-:W-:Y:S02]  /*8800*/  IMAD.MOV.U32 R8, RZ, RZ, R48 ;  /* 0x000000ffff087224 */ /* 0x000fe400078e0030 */
[----:B--2---:R-:W-:Y:S02]  /*8810*/  IMAD.MOV.U32 R12, RZ, RZ, R46 ;  /* 0x000000ffff0c7224 */ /* 0x004fe400078e002e */
[----:B------:R-:W-:-:S02]  /*8820*/  IMAD.MOV.U32 R13, RZ, RZ, R47 ;  /* 0x000000ffff0d7224 */ /* 0x000fc400078e002f */
[----:B------:R-:W-:Y:S02]  /*8830*/  IMAD.MOV.U32 R16, RZ, RZ, R50 ;  /* 0x000000ffff107224 */ /* 0x000fe400078e0032 */
[----:B------:R-:W-:Y:S01]  /*8840*/  IMAD.MOV.U32 R17, RZ, RZ, R51 ;  /* 0x000000ffff117224 */ /* 0x000fe200078e0033 */
[----:B------:R-:W-:Y:S01]  /*8850*/  @P0 MOV R17, R15 ;  /* 0x0000000f00110202 */ /* 0x000fe20000000f00 */
        /* <DEDUP_REMOVED lines=42> */
[----:B--2---:R-:W2:Y:S01]  /*8b00*/  @!P3 LDG.E.64 R6, desc[UR6][R18.64+0x80] ;  /* 0x000080061206b981 */ /* 0x004ea2000c1e1b00 */
[----:B------:R-:W-:Y:S02]  /*8b10*/  @!P3 R2UR UR4, R112 ;  /* 0x000000007004b2ca */ /* 0x000fe400000e0000 */
[----:B------:R-:W-:Y:S01]  /*8b20*/  @!P3 R2UR UR5, R113 ;  /* 0x000000007105b2ca */ /* 0x000fe200000e0000 */
[----:B--2---:R-:W-:-:S12]  /*8b30*/  @!P3 DADD R6, R6, R16 ;  /* 0x000000000606b229 */ /* 0x004fd80000000010 */
[----:B------:R1:W-:Y:S02]  /*8b40*/  @!P3 STG.E.64 desc[UR4][R18.64+0x80], R6 ;  /* 0x000080061200b986 */ /* 0x0003e4000c101b04 */
.L_x_76:
[----:B------:R-:W-:Y:S05]  /*8b50*/  BSYNC.RECONVERGENT B0 ;  /* 0x0000000000007941 */ /* 0x000fea0003800200 */
.L_x_75:
[----:B------:R-:W-:Y:S05]  /*8b60*/  @P2 EXIT ;  /* 0x000000000000294d */ /* 0x000fea0003800000 */
[----:B------:R-:W-:-:S13]  /*8b70*/  ISETP.GE.U32.AND P2, PT, R63, R10, PT ;  /* 0x0000000a3f00720c */ /* 0x000fda0003f46070 */
[----:B-1----:R-:W-:Y:S01]  /*8b80*/  @!P2 IMAD.MOV.U32 R8, RZ, RZ, R32 ;  /* 0x000000ffff08a224 */ /* 0x002fe200078e0020 */
[----:B------:R-:W-:Y:S01]  /*8b90*/  @!P2 R2UR UR4, R112 ;  /* 0x000000007004a2ca */ /* 0x000fe200000e0000 */
[----:B------:R-:W-:Y:S01]  /*8ba0*/  @!P2 IMAD.MOV.U32 R9, RZ, RZ, RZ ;  /* 0x000000ffff09a224 */ /* 0x000fe200078e00ff */
[----:B------:R-:W-:Y:S01]  /*8bb0*/  @!P2 R2UR UR5, R113 ;  /* 0x000000007105a2ca */ /* 0x000fe200000e0000 */
[----:B------:R-:W-:-:S04]  /*8bc0*/  @!P2 IMAD.WIDE.U32 R8, R63, R36, R8 ;  /* 0x000000243f08a225 */ /* 0x000fc800078e0008 */
[----:B------:R-:W-:Y:S01]  /*8bd0*/  @!P2 IMAD R63, R63, R37, R9 ;  /* 0x000000253f3fa224 */ /* 0x000fe200078e0209 */
[----:B------:R-:W-:-:S04]  /*8be0*/  @!P2 LEA R6, P1, R8, R105, 0x3 ;  /* 0x000000690806a211 */ /* 0x000fc800078218ff */
[----:B------:R-:W-:-:S05]  /*8bf0*/  @!P2 LEA.HI.X R7, R8, R0, R63, 0x3, P1 ;  /* 0x000000000807a211 */ /* 0x000fca00008f1c3f */
[----:B------:R-:W2:Y:S01]  /*8c00*/  @!P2 LDG.E.64 R8, desc[UR4][R6.64] ;  /* 0x000000040608a981 */ /* 0x000ea2000c1e1b00 */
[----:B------:R-:W-:Y:S02]  /*8c10*/  VIADD R11, R73, 0x15 ;  /* 0x00000015490b7836 */ /* 0x000fe40000000000 */
[----:B------:R-:W-:Y:S02]  /*8c20*/  @P0 IMAD.MOV.U32 R20, RZ, RZ, R44 ;  /* 0x000000ffff140224 */ /* 0x000fe400078e002c */
[----:B------:R-:W-:Y:S01]  /*8c30*/  @P0 IMAD.MOV.U32 R21, RZ, RZ, R45 ;  /* 0x000000ffff150224 */ /* 0x000fe200078e002d */
        /* <DEDUP_REMOVED lines=12> */
[----:B------:R-:W-:Y:S01]  /*8d00*/  @P0 IMAD.MOV.U32 R4, RZ, RZ, R48 ;  /* 0x000000ffff040224 */ /* 0x000fe200078e0030 */
[----:B------:R-:W-:Y:S01]  /*8d10*/  @!P3 R2UR UR4, R112 ;  /* 0x000000007004b2ca */ /* 0x000fe200000e0000 */
[----:B------:R-:W-:Y:S01]  /*8d20*/  @P0 IMAD.MOV.U32 R5, RZ, RZ, R49 ;  /* 0x000000ffff050224 */ /* 0x000fe200078e0031 */
[----:B------:R-:W-:Y:S01]  /*8d30*/  @!P3 R2UR UR5, R113 ;  /* 0x000000007105b2ca */ /* 0x000fe200000e0000 */
[----:B------:R-:W-:Y:S01]  /*8d40*/  BSSY.RECONVERGENT B0, `(.L_x_77) ;  /* 0x0000014000007945 */ /* 0x000fe20003800200 */
[----:B------:R-:W-:Y:S01]  /*8d50*/  ISETP.GE.U32.AND P1, PT, R69, R10, PT ;  /* 0x0000000a4500720c */ /* 0x000fe20003f26070 */
[----:B------:R-:W-:Y:S01]  /*8d60*/  @P0 IMAD.MOV.U32 R2, RZ, RZ, R46 ;  /* 0x000000ffff020224 */ /* 0x000fe200078e002e */
[----:B------:R-:W-:Y:S01]  /*8d70*/  IADD3 R73, PT, PT, R73, 0x17, RZ ;  /* 0x0000001749497810 */ /* 0x000fe20007ffe0ff */
[----:B------:R-:W-:-:S03]  /*8d80*/  @P0 IMAD.MOV.U32 R3, RZ, RZ, R47 ;  /* 0x000000ffff030224 */ /* 0x000fc600078e002f */
[----:B------:R-:W-:Y:S01]  /*8d90*/  ISETP.GE.U32.AND P2, PT, R73, R10, PT ;  /* 0x0000000a4900720c */ /* 0x000fe20003f46070 */
[----:B--2---:R-:W-:-:S07]  /*8da0*/  @!P3 DADD R16, R16, R4 ;  /* 0x000000001010b229 */ /* 0x004fce0000000004 */
[----:B------:R1:W-:Y:S01]  /*8db0*/  @!P3 STG.E.64 desc[UR4][R12.64], R16 ;  /* 0x000000100c00b986 */ /* 0x0003e2000c101b04 */
[----:B------:R-:W-:Y:S05]  /*8dc0*/  @P1 BRA `(.L_x_78) ;  /* 0x00000000002c1947 */ /* 0x000fea0003800000 */
[----:B-1----:R-:W-:Y:S01]  /*8dd0*/  IMAD.MOV.U32 R6, RZ, RZ, R32 ;  /* 0x000000ffff067224 */ /* 0x002fe200078e0020 */
[----:B------:R-:W-:Y:S01]  /*8de0*/  R2UR UR4, R112 ;  /* 0x00000000700472ca */ /* 0x000fe200000e0000 */
[----:B------:R-:W-:Y:S01]  /*8df0*/  IMAD.MOV.U32 R7, RZ, RZ, RZ ;  /* 0x000000ffff077224 */ /* 0x000fe200078e00ff */
[----:B------:R-:W-:Y:S01]  /*8e00*/  R2UR UR5, R113 ;  /* 0x00000000710572ca */ /* 0x000fe200000e0000 */
[----:B------:R-:W-:-:S04]  /*8e10*/  IMAD.WIDE.U32 R6, R69, R36, R6 ;  /* 0x0000002445067225 */ /* 0x000fc800078e0006 */
[----:B------:R-:W-:Y:S01]  /*8e20*/  IMAD R69, R69, R37, R7 ;  /* 0x0000002545457224 */ /* 0x000fe200078e0207 */
[----:B------:R-:W-:-:S04]  /*8e30*/  LEA R4, P1, R6, R105, 0x3 ;  /* 0x0000006906047211 */ /* 0x000fc800078218ff */
[----:B------:R-:W-:-:S05]  /*8e40*/  LEA.HI.X R5, R6, R0, R69, 0x3, P1 ;  /* 0x0000000006057211 */ /* 0x000fca00008f1c45 */
[----:B------:R-:W2:Y:S02]  /*8e50*/  LDG.E.64 R6, desc[UR4][R4.64] ;  /* 0x0000000404067981 */ /* 0x000ea4000c1e1b00 */
[----:B--2---:R-:W-:-:S07]  /*8e60*/  DADD R6, R6, R2 ;  /* 0x0000000006067229 */ /* 0x004fce0000000002 */
[----:B------:R2:W-:Y:S04]  /*8e70*/  STG.E.64 desc[UR4][R4.64], R6 ;  /* 0x0000000604007986 */ /* 0x0005e8000c101b04 */
.L_x_78:
[----:B------:R-:W-:Y:S05]  /*8e80*/  BSYNC.RECONVERGENT B0 ;  /* 0x0000000000007941 */ /* 0x000fea0003800200 */
.L_x_77:
[----:B------:R-:W-:Y:S05]  /*8e90*/  @P2 EXIT ;  /* 0x000000000000294d */ /* 0x000fea0003800000 */
[----:B--2---:R-:W-:Y:S01]  /*8ea0*/  MOV R5, RZ ;  /* 0x000000ff00057202 */ /* 0x004fe20000000f00 */
[----:B------:R-:W-:Y:S01]  /*8eb0*/  IMAD.MOV.U32 R4, RZ, RZ, R32 ;  /* 0x000000ffff047224 */ /* 0x000fe200078e0020 */
[----:B------:R-:W-:Y:S02]  /*8ec0*/  R2UR UR4, R112 ;  /* 0x00000000700472ca */ /* 0x000fe400000e0000 */
[----:B------:R-:W-:Y:S01]  /*8ed0*/  R2UR UR5, R113 ;  /* 0x00000000710572ca */ /* 0x000fe200000e0000 */
[----:B------:R-:W-:-:S04]  /*8ee0*/  IMAD.WIDE.U32 R4, R73, R36, R4 ;  /* 0x0000002449047225 */ /* 0x000fc800078e0004 */
[----:B------:R-:W-:Y:S01]  /*8ef0*/  IMAD R37, R73, R37, R5 ;  /* 0x0000002549257224 */ /* 0x000fe200078e0205 */
[----:B------:R-:W-:-:S04]  /*8f00*/  LEA R2, P1, R4, R105, 0x3 ;  /* 0x0000006904027211 */ /* 0x000fc800078218ff */
[----:B------:R-:W-:-:S05]  /*8f10*/  LEA.HI.X R3, R4, R0, R37, 0x3, P1 ;  /* 0x0000000004037211 */ /* 0x000fca00008f1c25 */
[----:B------:R-:W2:Y:S01]  /*8f20*/  LDG.E.64 R4, desc[UR4][R2.64] ;  /* 0x0000000402047981 */ /* 0x000ea2000c1e1b00 */
[----:B------:R-:W-:Y:S02]  /*8f30*/  @P0 IMAD.MOV.U32 R14, RZ, RZ, R50 ;  /* 0x000000ffff0e0224 */ /* 0x000fe400078e0032 */
[----:B------:R-:W-:-:S06]  /*8f40*/  @P0 IMAD.MOV.U32 R15, RZ, RZ, R51 ;  /* 0x000000ffff0f0224 */ /* 0x000fcc00078e0033 */
[----:B--2---:R-:W-:-:S07]  /*8f50*/  DADD R4, R4, R14 ;  /* 0x0000000004047229 */ /* 0x004fce000000000e */
[----:B------:R-:W-:Y:S01]  /*8f60*/  STG.E.64 desc[UR4][R2.64], R4 ;  /* 0x0000000402007986 */ /* 0x000fe2000c101b04 */
[----:B------:R-:W-:Y:S05]  /*8f70*/  EXIT ;  /* 0x000000000000794d */ /* 0x000fea0003800000 */
.L_x_51:
[----:B------:R-:W-:Y:S02]  /*8f80*/  IMAD.MOV.U32 R13, RZ, RZ, R41 ;  /* 0x000000ffff0d7224 */ /* 0x000fe400078e0029 */
[----:B------:R-:W-:Y:S02]  /*8f90*/  IMAD.MOV.U32 R11, RZ, RZ, 0x1f ;  /* 0x0000001fff0b7424 */ /* 0x000fe400078e00ff */
[----:B------:R-:W-:-:S07]  /*8fa0*/  IMAD.MOV.U32 R15, RZ, RZ, -0x1 ;  /* 0xffffffffff0f7424 */ /* 0x000fce00078e00ff */
[----:B-----5:R-:W-:Y:S05]  /*8fb0*/  WARPSYNC.COLLECTIVE R15, `(.L_x_79) ;  /* 0x000000000f087348 */ /* 0x020fea0003c00000 */
[----:B------:R1:W2:Y:S02]  /*8fc0*/  SHFL.IDX P6, R14, R13, R12, R11 ;  /* 0x0000000c0d0e7389 */ /* 0x0002a400000c000b */
[----:B-12--5:R-:W-:Y:S05]  /*8fd0*/  ENDCOLLECTIVE ;  /* 0x000000000000791b */ /* 0x026fea0003800000 */
.L_x_79:
[----:B------:R-:W-:Y:S01]  /*8fe0*/  IMAD.MOV.U32 R13, RZ, RZ, R40 ;  /* 0x000000ffff0d7224 */ /* 0x000fe200078e0028 */
[----:B------:R-:W-:-:S07]  /*8ff0*/  MOV R3, R14 ;  /* 0x0000000e00037202 */ /* 0x000fce0000000f00 */
[----:B------:R-:W-:Y:S05]  /*9000*/  WARPSYNC.COLLECTIVE R15, `(.L_x_80) ;  /* 0x000000000f087348 */ /* 0x000fea0003c00000 */
[----:B------:R1:W2:Y:S02]  /*9010*/  SHFL.IDX P6, R14, R13, R12, R11 ;  /* 0x0000000c0d0e7389 */ /* 0x0002a400000c000b */
[----:B-12---:R-:W-:Y:S05]  /*9020*/  ENDCOLLECTIVE ;  /* 0x000000000000791b */ /* 0x006fea0003800000 */
.L_x_80:
[----:B------:R-:W-:Y:S02]  /*9030*/  IMAD.MOV.U32 R87, RZ, RZ, R3 ;  /* 0x000000ffff577224 */ /* 0x000fe400078e0003 */
[----:B------:R-:W-:Y:S02]  /*9040*/  IMAD.MOV.U32 R13, RZ, RZ, R37 ;  /* 0x000000ffff0d7224 */ /* 0x000fe400078e0025 */
[----:B------:R-:W-:-:S07]  /*9050*/  IMAD.MOV.U32 R2, RZ, RZ, R14 ;  /* 0x000000ffff027224 */ /* 0x000fce00078e000e */
[----:B------:R-:W-:Y:S05]  /*9060*/  WARPSYNC.COLLECTIVE R15, `(.L_x_81) ;  /* 0x000000000f087348 */ /* 0x000fea0003c00000 */
[----:B------:R1:W2:Y:S02]  /*9070*/  SHFL.IDX P6, R14, R13, R12, R11 ;  /* 0x0000000c0d0e7389 */ /* 0x0002a400000c000b */
[----:B-12---:R-:W-:Y:S05]  /*9080*/  ENDCOLLECTIVE ;  /* 0x000000000000791b */ /* 0x006fea0003800000 */
.L_x_81:
[----:B------:R-:W-:Y:S02]  /*9090*/  IMAD.MOV.U32 R86, RZ, RZ, R2 ;  /* 0x000000ffff567224 */ /* 0x000fe400078e0002 */
[----:B------:R-:W-:Y:S02]  /*90a0*/  IMAD.MOV.U32 R13, RZ, RZ, R36 ;  /* 0x000000ffff0d7224 */ /* 0x000fe400078e0024 */
[----:B------:R-:W-:-:S07]  /*90b0*/  IMAD.MOV.U32 R9, RZ, RZ, R14 ;  /* 0x000000ffff097224 */ /* 0x000fce00078e000e */
[----:B------:R-:W-:Y:S05]  /*90c0*/  WARPSYNC.COLLECTIVE R15, `(.L_x_82) ;  /* 0x000000000f087348 */ /* 0x000fea0003c00000 */
[----:B------:R1:W2:Y:S02]  /*90d0*/  SHFL.IDX P6, R14, R13, R12, R11 ;  /* 0x0000000c0d0e7389 */ /* 0x0002a400000c000b */
[----:B-12---:R-:W-:Y:S05]  /*90e0*/  ENDCOLLECTIVE ;  /* 0x000000000000791b */ /* 0x006fea0003800000 */
.L_x_82:
[----:B------:R-:W-:Y:S02]  /*90f0*/  IMAD.MOV.U32 R41, RZ, RZ, R9 ;  /* 0x000000ffff297224 */ /* 0x000fe400078e0009 */
[----:B------:R-:W-:Y:S01]  /*9100*/  IMAD.MOV.U32 R13, RZ, RZ, R43 ;  /* 0x000000ffff0d7224 */ /* 0x000fe200078e002b */
[----:B------:R-:W-:-:S07]  /*9110*/  MOV R8, R14 ;  /* 0x0000000e00087202 */ /* 0x000fce0000000f00 */
[----:B------:R-:W-:Y:S05]  /*9120*/  WARPSYNC.COLLECTIVE R15, `(.L_x_83) ;  /* 0x000000000f087348 */ /* 0x000fea0003c00000 */
[----:B------:R1:W2:Y:S02]  /*9130*/  SHFL.IDX P6, R14, R13, R12, R11 ;  /* 0x0000000c0d0e7389 */ /* 0x0002a400000c000b */
[----:B-12---:R-:W-:Y:S05]  /*9140*/  ENDCOLLECTIVE ;  /* 0x000000000000791b */ /* 0x006fea0003800000 */
.L_x_83:
[----:B------:R-:W-:Y:S02]  /*9150*/  IMAD.MOV.U32 R40, RZ, RZ, R8 ;  /* 0x000000ffff287224 */ /* 0x000fe400078e0008 */
[----:B------:R-:W-:Y:S02]  /*9160*/  IMAD.MOV.U32 R13, RZ, RZ, R42 ;  /* 0x000000ffff0d7224 */ /* 0x000fe400078e002a */
[----:B------:R-:W-:-:S07]  /*9170*/  IMAD.MOV.U32 R43, RZ, RZ, R14 ;  /* 0x000000ffff2b7224 */ /* 0x000fce00078e000e */
[----:B------:R-:W-:Y:S05]  /*9180*/  WARPSYNC.COLLECTIVE R15, `(.L_x_84) ;  /* 0x000000000f087348 */ /* 0x000fea0003c00000 */
[----:B------:R1:W2:Y:S02]  /*9190*/  SHFL.IDX P6, R14, R13, R12, R11 ;  /* 0x0000000c0d0e7389 */ /* 0x0002a400000c000b */
[----:B-12---:R-:W-:Y:S05]  /*91a0*/  ENDCOLLECTIVE ;  /* 0x000000000000791b */ /* 0x006fea0003800000 */
.L_x_84:
[----:B------:R-:W-:Y:S02]  /*91b0*/  IMAD.MOV.U32 R79, RZ, RZ, R43 ;  /* 0x000000ffff4f7224 */ /* 0x000fe400078e002b */
[----:B------:R-:W-:Y:S02]  /*91c0*/  IMAD.MOV.U32 R13, RZ, RZ, R39 ;  /* 0x000000ffff0d7224 */ /* 0x000fe400078e0027 */
[----:B------:R-:W-:-:S07]  /*91d0*/  IMAD.MOV.U32 R42, RZ, RZ, R14 ;  /* 0x000000ffff2a7224 */ /* 0x000fce00078e000e */
[----:B------:R-:W-:Y:S05]  /*91e0*/  WARPSYNC.COLLECTIVE R15, `(.L_x_85) ;  /* 0x000000000f087348 */ /* 0x000fea0003c00000 */
[----:B------:R1:W2:Y:S02]  /*91f0*/  SHFL.IDX P6, R14, R13, R12, R11 ;  /* 0x0000000c0d0e7389 */ /* 0x0002a400000c000b */
[----:B-12---:R-:W-:Y:S05]  /*9200*/  ENDCOLLECTIVE ;  /* 0x000000000000791b */ /* 0x006fea0003800000 */
.L_x_85:
[----:B------:R-:W-:Y:S01]  /*9210*/  MOV R78, R42 ;  /* 0x0000002a004e7202 */ /* 0x000fe20000000f00 */
[----:B------:R-:W-:Y:S01]  /*9220*/  IMAD.MOV.U32 R13, RZ, RZ, R38 ;  /* 0x000000ffff0d7224 */ /* 0x000fe200078e0026 */
[----:B------:R-:W-:-:S07]  /*9230*/  MOV R39, R14 ;  /* 0x0000000e00277202 */ /* 0x000fce0000000f00 */
[----:B------:R-:W-:Y:S05]  /*9240*/  WARPSYNC.COLLECTIVE R15, `(.L_x_86) ;  /* 0x000000000f087348 */ /* 0x000fea0003c00000 */
[----:B------:R1:W2:Y:S02]  /*9250*/  SHFL.IDX P6, R14, R13, R12, R11 ;  /* 0x0000000c0d0e7389 */ /* 0x0002a400000c000b */
[----:B-12---:R-:W-:Y:S05]  /*9260*/  ENDCOLLECTIVE ;  /* 0x000000000000791b */ /* 0x006fea0003800000 */
.L_x_86:
[----:B------:R-:W-:Y:S05]  /*9270*/  BRA `(.L_x_87) ;  /* 0xffffffd800247947 */ /* 0x000fea000383ffff */
.L_x_60:
[----:B------:R-:W-:Y:S01]  /*9280*/  BSSY B0, `(.L_x_88) ;  /* 0x0000007000007945 */ /* 0x000fe20003800000 */
[----:B------:R-:W-:Y:S02]  /*9290*/  IMAD.MOV.U32 R13, RZ, RZ, R33 ;  /* 0x000000ffff0d7224 */ /* 0x000fe400078e0021 */
[----:B------:R-:W-:Y:S02]  /*92a0*/  IMAD.MOV.U32 R11, RZ, RZ, 0x1f ;  /* 0x0000001fff0b7424 */ /* 0x000fe400078e00ff */
[----:B---3--:R-:W-:-:S07]  /*92b0*/  IMAD.MOV.U32 R15, RZ, RZ, -0x1 ;  /* 0xffffffffff0f7424 */ /* 0x008fce00078e00ff */
[----:B-12--5:R-:W-:Y:S05]  /*92c0*/  WARPSYNC.COLLECTIVE R15, `(.L_x_89) ;  /* 0x000000000f087348 */ /* 0x026fea0003c00000 */
[----:B------:R3:W4:Y:S02]  /*92d0*/  SHFL.IDX P6, R14, R13, R12, R11 ;  /* 0x0000000c0d0e7389 */ /* 0x00072400000c000b */
[----:B-12345:R-:W-:Y:S05]  /*92e0*/  ENDCOLLECTIVE ;  /* 0x000000000000791b */ /* 0x03efea0003800000 */
.L_x_89:
[----:B------:R-:W-:Y:S05]  /*92f0*/  BSYNC B0 ;  /* 0x0000000000007941 */ /* 0x000fea0003800000 */
.L_x_88:
[----:B------:R-:W-:Y:S01]  /*9300*/  MOV R13, R32 ;  /* 0x00000020000d7202 */ /* 0x000fe20000000f00 */
[----:B------:R-:W-:Y:S02]  /*9310*/  IMAD.MOV.U32 R11, RZ, RZ, 0x1f ;  /* 0x0000001fff0b7424 */ /* 0x000fe400078e00ff */
[----:B------:R-:W-:Y:S02]  /*9320*/  IMAD.MOV.U32 R15, RZ, RZ, -0x1 ;  /* 0xffffffffff0f7424 */ /* 0x000fe400078e00ff */
[----:B------:R-:W-:-:S07]  /*9330*/  IMAD.MOV.U32 R3, RZ, RZ, R14 ;  /* 0x000000ffff037224 */ /* 0x000fce00078e000e */
[----:B------:R-:W-:Y:S05]  /*9340*/  WARPSYNC.COLLECTIVE R15, `(.L_x_90) ;  /* 0x000000000f087348 */ /* 0x000fea0003c00000 */
[----:B------:R1:W2:Y:S02]  /*9350*/  SHFL.IDX P6, R14, R13, R12, R11 ;  /* 0x0000000c0d0e7389 */ /* 0x0002a400000c000b */
[----:B-12---:R-:W-:Y:S05]  /*9360*/  ENDCOLLECTIVE ;  /* 0x000000000000791b */ /* 0x006fea0003800000 */
.L_x_90:
[----:B------:R-:W-:Y:S02]  /*9370*/  IMAD.MOV.U32 R13, RZ, RZ, R29 ;  /* 0x000000ffff0d7224 */ /* 0x000fe400078e001d */
[----:B------:R-:W-:-:S07]  /*9380*/  IMAD.MOV.U32 R2, RZ, RZ, R14 ;  /* 0x000000ffff027224 */ /* 0x000fce00078e000e */
[----:B------:R-:W-:Y:S05]  /*9390*/  WARPSYNC.COLLECTIVE R15, `(.L_x_91) ;  /* 0x000000000f087348 */ /* 0x000fea0003c00000 */
[----:B------:R1:W2:Y:S02]  /*93a0*/  SHFL.IDX P6, R14, R13, R12, R11 ;  /* 0x0000000c0d0e7389 */ /* 0x0002a400000c000b */
[----:B-12---:R-:W-:Y:S05]  /*93b0*/  ENDCOLLECTIVE ;  /* 0x000000000000791b */ /* 0x006fea0003800000 */
.L_x_91:
[----:B------:R-:W-:Y:S01]  /*93c0*/  MOV R13, R28 ;  /* 0x0000001c000d7202 */ /* 0x000fe20000000f00 */
[----:B------:R-:W-:-:S07]  /*93d0*/  IMAD.MOV.U32 R9, RZ, RZ, R14 ;  /* 0x000000ffff097224 */ /* 0x000fce00078e000e */
[----:B------:R-:W-:Y:S05]  /*93e0*/  WARPSYNC.COLLECTIVE R15, `(.L_x_92) ;  /* 0x000000000f087348 */ /* 0x000fea0003c00000 */
[----:B------:R1:W2:Y:S02]  /*93f0*/  SHFL.IDX P6, R14, R13, R12, R11 ;  /* 0x0000000c0d0e7389 */ /* 0x0002a400000c000b */
[----:B-12---:R-:W-:Y:S05]  /*9400*/  ENDCOLLECTIVE ;  /* 0x000000000000791b */ /* 0x006fea0003800000 */
.L_x_92:
[----:B------:R-:W-:Y:S02]  /*9410*/  IMAD.MOV.U32 R13, RZ, RZ, R35 ;  /* 0x000000ffff0d7224 */ /* 0x000fe400078e0023 */
[----:B------:R-:W-:-:S07]  /*9420*/  IMAD.MOV.U32 R8, RZ, RZ, R14 ;  /* 0x000000ffff087224 */ /* 0x000fce00078e000e */
[----:B------:R-:W-:Y:S05]  /*9430*/  WARPSYNC.COLLECTIVE R15, `(.L_x_93) ;  /* 0x000000000f087348 */ /* 0x000fea0003c00000 */
[----:B------:R1:W2:Y:S02]  /*9440*/  SHFL.IDX P6, R14, R13, R12, R11 ;  /* 0x0000000c0d0e7389 */ /* 0x0002a400000c000b */
[----:B-12---:R-:W-:Y:S05]  /*9450*/  ENDCOLLECTIVE ;  /* 0x000000000000791b */ /* 0x006fea0003800000 */
.L_x_93:
[----:B------:R-:W-:Y:S02]  /*9460*/  IMAD.MOV.U32 R13, RZ, RZ, R34 ;  /* 0x000000ffff0d7224 */ /* 0x000fe400078e0022 */
[----:B------:R-:W-:-:S07]  /*9470*/  IMAD.MOV.U32 R35, RZ, RZ, R14 ;  /* 0x000000ffff237224 */ /* 0x000fce00078e000e */
[----:B------:R-:W-:Y:S05]  /*9480*/  WARPSYNC.COLLECTIVE R15, `(.L_x_94) ;  /* 0x000000000f087348 */ /* 0x000fea0003c00000 */
[----:B------:R1:W2:Y:S02]  /*9490*/  SHFL.IDX P6, R14, R13, R12, R11 ;  /* 0x0000000c0d0e7389 */ /* 0x0002a400000c000b */
[----:B-12---:R-:W-:Y:S05]  /*94a0*/  ENDCOLLECTIVE ;  /* 0x000000000000791b */ /* 0x006fea0003800000 */
.L_x_94:
[----:B------:R-:W-:Y:S01]  /*94b0*/  IMAD.MOV.U32 R33, RZ, RZ, R35 ;  /* 0x000000ffff217224 */ /* 0x000fe200078e0023 */
[----:B------:R-:W-:Y:S01]  /*94c0*/  MOV R13, R31 ;  /* 0x0000001f000d7202 */ /* 0x000fe20000000f00 */
[----:B------:R-:W-:-:S07]  /*94d0*/  IMAD.MOV.U32 R34, RZ, RZ, R14 ;  /* 0x000000ffff227224 */ /* 0x000fce00078e000e */
[----:B------:R-:W-:Y:S05]  /*94e0*/  WARPSYNC.COLLECTIVE R15, `(.L_x_95) ;  /* 0x000000000f087348 */ /* 0x000fea0003c00000 */
[----:B------:R1:W2:Y:S02]  /*94f0*/  SHFL.IDX P6, R14, R13, R12, R11 ;  /* 0x0000000c0d0e7389 */ /* 0x0002a400000c000b */
[----:B-12---:R-:W-:Y:S05]  /*9500*/  ENDCOLLECTIVE ;  /* 0x000000000000791b */ /* 0x006fea0003800000 */
.L_x_95:
[----:B------:R-:W-:Y:S02]  /*9510*/  IMAD.MOV.U32 R32, RZ, RZ, R34 ;  /* 0x000000ffff207224 */ /* 0x000fe400078e0022 */
[----:B------:R-:W-:Y:S02]  /*9520*/  IMAD.MOV.U32 R13, RZ, RZ, R30 ;  /* 0x000000ffff0d7224 */ /* 0x000fe400078e001e */
[----:B------:R-:W-:-:S07]  /*9530*/  IMAD.MOV.U32 R31, RZ, RZ, R14 ;  /* 0x000000ffff1f7224 */ /* 0x000fce00078e000e */
[----:B------:R-:W-:Y:S05]  /*9540*/  WARPSYNC.COLLECTIVE R15, `(.L_x_96) ;  /* 0x000000000f087348 */ /* 0x000fea0003c00000 */
[----:B------:R1:W2:Y:S02]  /*9550*/  SHFL.IDX P6, R14, R13, R12, R11 ;  /* 0x0000000c0d0e7389 */ /* 0x0002a400000c000b */
[----:B-12---:R-:W-:Y:S05]  /*9560*/  ENDCOLLECTIVE ;  /* 0x000000000000791b */ /* 0x006fea0003800000 */
.L_x_96:
[----:B------:R-:W-:Y:S05]  /*9570*/  BRA `(.L_x_97) ;  /* 0xffffffdc00d87947 */ /* 0x000fea000383ffff */
.L_x_69:
[----:B------:R-:W-:Y:S01]  /*9580*/  BSSY B0, `(.L_x_98) ;  /* 0x0000007000007945 */ /* 0x000fe20003800000 */
[----:B------:R-:W-:Y:S01]  /*9590*/  IMAD.MOV.U32 R13, RZ, RZ, R25 ;  /* 0x000000ffff0d7224 */ /* 0x000fe200078e0019 */
[----:B------:R-:W-:Y:S01]  /*95a0*/  MOV R11, 0x1f ;  /* 0x0000001f000b7802 */ /* 0x000fe20000000f00 */
[----:B------:R-:W-:-:S07]  /*95b0*/  IMAD.MOV.U32 R15, RZ, RZ, -0x1 ;  /* 0xffffffffff0f7424 */ /* 0x000fce00078e00ff */
[----:B-----5:R-:W-:Y:S05]  /*95c0*/  WARPSYNC.COLLECTIVE R15, `(.L_x_99) ;  /* 0x000000000f087348 */ /* 0x020fea0003c00000 */
[----:B------:R1:W2:Y:S02]  /*95d0*/  SHFL.IDX P6, R14, R13, R12, R11 ;  /* 0x0000000c0d0e7389 */ /* 0x0002a400000c000b */
[----:B-12--5:R-:W-:Y:S05]  /*95e0*/  ENDCOLLECTIVE ;  /* 0x000000000000791b */ /* 0x026fea0003800000 */
.L_x_99:
[----:B------:R-:W-:Y:S05]  /*95f0*/  BSYNC B0 ;  /* 0x0000000000007941 */ /* 0x000fea0003800000 */
.L_x_98:
[----:B------:R-:W-:Y:S02]  /*9600*/  IMAD.MOV.U32 R13, RZ, RZ, R24 ;  /* 0x000000ffff0d7224 */ /* 0x000fe400078e0018 */
[----:B------:R-:W-:Y:S02]  /*9610*/  IMAD.MOV.U32 R11, RZ, RZ, 0x1f ;  /* 0x0000001fff0b7424 */ /* 0x000fe400078e00ff */
[----:B------:R-:W-:Y:S02]  /*9620*/  IMAD.MOV.U32 R15, RZ, RZ, -0x1 ;  /* 0xffffffffff0f7424 */ /* 0x000fe400078e00ff */
[----:B------:R-:W-:-:S07]  /*9630*/  IMAD.MOV.U32 R3, RZ, RZ, R14 ;  /* 0x000000ffff037224 */ /* 0x000fce00078e000e */
[----:B------:R-:W-:Y:S05]  /*9640*/  WARPSYNC.COLLECTIVE R15, `(.L_x_100) ;  /* 0x000000000f087348 */ /* 0x000fea0003c00000 */
[----:B------:R1:W2:Y:S02]  /*9650*/  SHFL.IDX P6, R14, R13, R12, R11 ;  /* 0x0000000c0d0e7389 */ /* 0x0002a400000c000b */
[----:B-12---:R-:W-:Y:S05]  /*9660*/  ENDCOLLECTIVE ;  /* 0x000000000000791b */ /* 0x006fea0003800000 */
.L_x_100:
[----:B------:R-:W-:Y:S02]  /*9670*/  IMAD.MOV.U32 R29, RZ, RZ, R3 ;  /* 0x000000ffff1d7224 */ /* 0x000fe400078e0003 */
[----:B------:R-:W-:Y:S01]  /*9680*/  IMAD.MOV.U32 R13, RZ, RZ, R21 ;  /* 0x000000ffff0d7224 */ /* 0x000fe200078e0015 */
[----:B------:R-:W-:-:S07]  /*9690*/  MOV R2, R14 ;  /* 0x0000000e00027202 */ /* 0x000fce0000000f00 */
[----:B------:R-:W-:Y:S05]  /*96a0*/  WARPSYNC.COLLECTIVE R15, `(.L_x_101) ;  /* 0x000000000f087348 */ /* 0x000fea0003c00000 */
[----:B------:R1:W2:Y:S02]  /*96b0*/  SHFL.IDX P6, R14, R13, R12, R11 ;  /* 0x0000000c0d0e7389 */ /* 0x0002a400000c000b */
[----:B-12---:R-:W-:Y:S05]  /*96c0*/  ENDCOLLECTIVE ;  /* 0x000000000000791b */ /* 0x006fea0003800000 */
.L_x_101:
[----:B------:R-:W-:Y:S01]  /*96d0*/  MOV R28, R2 ;  /* 0x00000002001c7202 */ /* 0x000fe20000000f00 */
[----:B------:R-:W-:Y:S02]  /*96e0*/  IMAD.MOV.U32 R13, RZ, RZ, R20 ;  /* 0x000000ffff0d7224 */ /* 0x000fe400078e0014 */
[----:B------:R-:W-:-:S07]  /*96f0*/  IMAD.MOV.U32 R9, RZ, RZ, R14 ;  /* 0x000000ffff097224 */ /* 0x000fce00078e000e */
[----:B------:R-:W-:Y:S05]  /*9700*/  WARPSYNC.COLLECTIVE R15, `(.L_x_102) ;  /* 0x000000000f087348 */ /* 0x000fea0003c00000 */
[----:B------:R1:W2:Y:S02]  /*9710*/  SHFL.IDX P6, R14, R13, R12, R11 ;  /* 0x0000000c0d0e7389 */ /* 0x0002a400000c000b */
[----:B-12---:R-:W-:Y:S05]  /*9720*/  ENDCOLLECTIVE ;  /* 0x000000000000791b */ /* 0x006fea0003800000 */
.L_x_102:
[----:B------:R-:W-:Y:S02]  /*9730*/  IMAD.MOV.U32 R13, RZ, RZ, R27 ;  /* 0x000000ffff0d7224 */ /* 0x000fe400078e001b */
[----:B------:R-:W-:-:S07]  /*9740*/  IMAD.MOV.U32 R8, RZ, RZ, R14 ;  /* 0x000000ffff087224 */ /* 0x000fce00078e000e */
[----:B------:R-:W-:Y:S05]  /*9750*/  WARPSYNC.COLLECTIVE R15, `(.L_x_103) ;  /* 0x000000000f087348 */ /* 0x000fea0003c00000 */
[----:B------:R1:W2:Y:S02]  /*9760*/  SHFL.IDX P6, R14, R13, R12, R11 ;  /* 0x0000000c0d0e7389 */ /* 0x0002a400000c000b */
[----:B-12---:R-:W-:Y:S05]  /*9770*/  ENDCOLLECTIVE ;  /* 0x000000000000791b */ /* 0x006fea0003800000 */
.L_x_103:
[----:B------:R-:W-:Y:S01]  /*9780*/  IMAD.MOV.U32 R13, RZ, RZ, R26 ;  /* 0x000000ffff0d7224 */ /* 0x000fe200078e001a */
[----:B------:R-:W-:-:S07]  /*9790*/  MOV R27, R14 ;  /* 0x0000000e001b7202 */ /* 0x000fce0000000f00 */
[----:B------:R-:W-:Y:S05]  /*97a0*/  WARPSYNC.COLLECTIVE R15, `(.L_x_104) ;  /* 0x000000000f087348 */ /* 0x000fea0003c00000 */
[----:B------:R1:W2:Y:S02]  /*97b0*/  SHFL.IDX P6, R14, R13, R12, R11 ;  /* 0x0000000c0d0e7389 */ /* 0x0002a400000c000b */
[----:B-12---:R-:W-:Y:S05]  /*97c0*/  ENDCOLLECTIVE ;  /* 0x000000000000791b */ /* 0x006fea0003800000 */
.L_x_104:
[----:B------:R-:W-:Y:S02]  /*97d0*/  IMAD.MOV.U32 R3, RZ, RZ, R27 ;  /* 0x000000ffff037224 */ /* 0x000fe400078e001b */
[----:B------:R-:W-:Y:S02]  /*97e0*/  IMAD.MOV.U32 R13, RZ, RZ, R23 ;  /* 0x000000ffff0d7224 */ /* 0x000fe400078e0017 */
[----:B------:R-:W-:-:S07]  /*97f0*/  IMAD.MOV.U32 R26, RZ, RZ, R14 ;  /* 0x000000ffff1a7224 */ /* 0x000fce00078e000e */
[----:B------:R-:W-:Y:S05]  /*9800*/  WARPSYNC.COLLECTIVE R15, `(.L_x_105) ;  /* 0x000000000f087348 */ /* 0x000fea0003c00000 */
[----:B------:R1:W2:Y:S02]  /*9810*/  SHFL.IDX P6, R14, R13, R12, R11 ;  /* 0x0000000c0d0e7389 */ /* 0x0002a400000c000b */
[----:B-12---:R-:W-:Y:S05]  /*9820*/  ENDCOLLECTIVE ;  /* 0x000000000000791b */ /* 0x006fea0003800000 */
.L_x_105:
[----:B------:R-:W-:Y:S02]  /*9830*/  IMAD.MOV.U32 R2, RZ, RZ, R26 ;  /* 0x000000ffff027224 */ /* 0x000fe400078e001a */
[----:B------:R-:W-:Y:S02]  /*9840*/  IMAD.MOV.U32 R13, RZ, RZ, R22 ;  /* 0x000000ffff0d7224 */ /* 0x000fe400078e0016 */
[----:B------:R-:W-:-:S07]  /*9850*/  IMAD.MOV.U32 R23, RZ, RZ, R14 ;  /* 0x000000ffff177224 */ /* 0x000fce00078e000e */
[----:B------:R-:W-:Y:S05]  /*9860*/  WARPSYNC.COLLECTIVE R15, `(.L_x_106) ;  /* 0x000000000f087348 */ /* 0x000fea0003c00000 */
[----:B------:R1:W2:Y:S02]  /*9870*/  SHFL.IDX P6, R14, R13, R12, R11 ;  /* 0x0000000c0d0e7389 */ /* 0x0002a400000c000b */
[----:B-12---:R-:W-:Y:S05]  /*9880*/  ENDCOLLECTIVE ;  /* 0x000000000000791b */ /* 0x006fea0003800000 */
.L_x_106:
[----:B------:R-:W-:Y:S05]  /*9890*/  BRA `(.L_x_107) ;  /* 0xffffffe400807947 */ /* 0x000fea000383ffff */
.L_x_74:
[----:B------:R-:W-:Y:S01]  /*98a0*/  BSSY B0, `(.L_x_108) ;  /* 0x0000007000007945 */ /* 0x000fe20003800000 */
[----:B------:R-:W-:Y:S01]  /*98b0*/  IMAD.MOV.U32 R13, RZ, RZ, R5 ;  /* 0x000000ffff0d7224 */ /* 0x000fe200078e0005 */
[----:B------:R-:W-:Y:S01]  /*98c0*/  MOV R15, 0xffffffff ;  /* 0xffffffff000f7802 */ /* 0x000fe20000000f00 */
[----:B------:R-:W-:-:S07]  /*98d0*/  IMAD.MOV.U32 R11, RZ, RZ, 0x1f ;  /* 0x0000001fff0b7424 */ /* 0x000fce00078e00ff */
[----:B--23-5:R-:W-:Y:S05]  /*98e0*/  WARPSYNC.COLLECTIVE R15, `(.L_x_109) ;  /* 0x000000000f087348 */ /* 0x02cfea0003c00000 */
[----:B------:R1:W4:Y:S02]  /*98f0*/  SHFL.IDX P6, R14, R13, R12, R11 ;  /* 0x0000000c0d0e7389 */ /* 0x00032400000c000b */
[----:B-12345:R-:W-:Y:S05]  /*9900*/  ENDCOLLECTIVE ;  /* 0x000000000000791b */ /* 0x03efea0003800000 */
.L_x_109:
[----:B------:R-:W-:Y:S05]  /*9910*/  BSYNC B0 ;  /* 0x0000000000007941 */ /* 0x000fea0003800000 */
.L_x_108:
[----:B------:R-:W-:Y:S02]  /*9920*/  IMAD.MOV.U32 R13, RZ, RZ, R4 ;  /* 0x000000ffff0d7224 */ /* 0x000fe400078e0004 */
[----:B------:R-:W-:Y:S02]  /*9930*/  IMAD.MOV.U32 R11, RZ, RZ, 0x1f ;  /* 0x0000001fff0b7424 */ /* 0x000fe400078e00ff */
[----:B------:R-:W-:Y:S02]  /*9940*/  IMAD.MOV.U32 R15, RZ, RZ, -0x1 ;  /* 0xffffffffff0f7424 */ /* 0x000fe400078e00ff */
[----:B------:R-:W-:-:S07]  /*9950*/  IMAD.MOV.U32 R3, RZ, RZ, R14 ;  /* 0x000000ffff037224 */ /* 0x000fce00078e000e */
[----:B------:R-:W-:Y:S05]  /*9960*/  WARPSYNC.COLLECTIVE R15, `(.L_x_110) ;  /* 0x000000000f087348 */ /* 0x000fea0003c00000 */
[----:B------:R1:W2:Y:S02]  /*9970*/  SHFL.IDX P6, R14, R13, R12, R11 ;  /* 0x0000000c0d0e7389 */ /* 0x0002a400000c000b */
[----:B-12---:R-:W-:Y:S05]  /*9980*/  ENDCOLLECTIVE ;  /* 0x000000000000791b */ /* 0x006fea0003800000 */
.L_x_110:
[----:B------:R-:W-:Y:S02]  /*9990*/  MOV R21, R3 ;  /* 0x0000000300157202 */ /* 0x000fe40000000f00 */
[----:B------:R-:W-:Y:S01]  /*99a0*/  MOV R13, R17 ;  /* 0x00000011000d7202 */ /* 0x000fe20000000f00 */
[----:B------:R-:W-:-:S07]  /*99b0*/  IMAD.MOV.U32 R2, RZ, RZ, R14 ;  /* 0x000000ffff027224 */ /* 0x000fce00078e000e */
[----:B------:R-:W-:Y:S05]  /*99c0*/  WARPSYNC.COLLECTIVE R15, `(.L_x_111) ;  /* 0x000000000f087348 */ /* 0x000fea0003c00000 */
[----:B------:R1:W2:Y:S02]  /*99d0*/  SHFL.IDX P6, R14, R13, R12, R11 ;  /* 0x0000000c0d0e7389 */ /* 0x0002a400000c000b */
[----:B-12---:R-:W-:Y:S05]  /*99e0*/  ENDCOLLECTIVE ;  /* 0x000000000000791b */ /* 0x006fea0003800000 */
.L_x_111:
[----:B------:R-:W-:Y:S02]  /*99f0*/  IMAD.MOV.U32 R20, RZ, RZ, R2 ;  /* 0x000000ffff147224 */ /* 0x000fe400078e0002 */
[----:B------:R-:W-:Y:S02]  /*9a00*/  IMAD.MOV.U32 R13, RZ, RZ, R16 ;  /* 0x000000ffff0d7224 */ /* 0x000fe400078e0010 */
[----:B------:R-:W-:-:S07]  /*9a10*/  IMAD.MOV.U32 R9, RZ, RZ, R14 ;  /* 0x000000ffff097224 */ /* 0x000fce00078e000e */
[----:B------:R-:W-:Y:S05]  /*9a20*/  WARPSYNC.COLLECTIVE R15, `(.L_x_112) ;  /* 0x000000000f087348 */ /* 0x000fea0003c00000 */
[----:B------:R1:W2:Y:S02]  /*9a30*/  SHFL.IDX P6, R14, R13, R12, R11 ;  /* 0x0000000c0d0e7389 */ /* 0x0002a400000c000b */
[----:B-12---:R-:W-:Y:S05]  /*9a40*/  ENDCOLLECTIVE ;  /* 0x000000000000791b */ /* 0x006fea0003800000 */
.L_x_112:
[----:B------:R-:W-:Y:S02]  /*9a50*/  IMAD.MOV.U32 R5, RZ, RZ, R9 ;  /* 0x000000ffff057224 */ /* 0x000fe400078e0009 */
[----:B------:R-:W-:Y:S02]  /*9a60*/  IMAD.MOV.U32 R13, RZ, RZ, R7 ;  /* 0x000000ffff0d7224 */ /* 0x000fe400078e0007 */
[----:B------:R-:W-:-:S07]  /*9a70*/  IMAD.MOV.U32 R8, RZ, RZ, R14 ;  /* 0x000000ffff087224 */ /* 0x000fce00078e000e */
[----:B------:R-:W-:Y:S05]  /*9a80*/  WARPSYNC.COLLECTIVE R15, `(.L_x_113) ;  /* 0x000000000f087348 */ /* 0x000fea0003c00000 */
[----:B------:R1:W2:Y:S02]  /*9a90*/  SHFL.IDX P6, R14, R13, R12, R11 ;  /* 0x0000000c0d0e7389 */ /* 0x0002a400000c000b */
[----:B-12---:R-:W-:Y:S05]  /*9aa0*/  ENDCOLLECTIVE ;  /* 0x000000000000791b */ /* 0x006fea0003800000 */
.L_x_113:
[----:B------:R-:W-:Y:S01]  /*9ab0*/  IMAD.MOV.U32 R4, RZ, RZ, R8 ;  /* 0x000000ffff047224 */ /* 0x000fe200078e0008 */
[----:B------:R-:W-:Y:S01]  /*9ac0*/  MOV R13, R6 ;  /* 0x00000006000d7202 */ /* 0x000fe20000000f00 */
[----:B------:R-:W-:-:S07]  /*9ad0*/  IMAD.MOV.U32 R7, RZ, RZ, R14 ;  /* 0x000000ffff077224 */ /* 0x000fce00078e000e */
[----:B------:R-:W-:Y:S05]  /*9ae0*/  WARPSYNC.COLLECTIVE R15, `(.L_x_114) ;  /* 0x000000000f087348 */ /* 0x000fea0003c00000 */
[----:B------:R1:W2:Y:S02]  /*9af0*/  SHFL.IDX P6, R14, R13, R12, R11 ;  /* 0x0000000c0d0e7389 */ /* 0x0002a400000c000b */
[----:B-12---:R-:W-:Y:S05]  /*9b00*/  ENDCOLLECTIVE ;  /* 0x000000000000791b */ /* 0x006fea0003800000 */
.L_x_114:
[----:B------:R-:W-:Y:S02]  /*9b10*/  IMAD.MOV.U32 R3, RZ, RZ, R7 ;  /* 0x000000ffff037224 */ /* 0x000fe400078e0007 */
[----:B------:R-:W-:Y:S02]  /*9b20*/  IMAD.MOV.U32 R13, RZ, RZ, R19 ;  /* 0x000000ffff0d7224 */ /* 0x000fe400078e0013 */
[----:B------:R-:W-:-:S07]  /*9b30*/  IMAD.MOV.U32 R6, RZ, RZ, R14 ;  /* 0x000000ffff067224 */ /* 0x000fce00078e000e */
[----:B------:R-:W-:Y:S05]  /*9b40*/  WARPSYNC.COLLECTIVE R15, `(.L_x_115) ;  /* 0x000000000f087348 */ /* 0x000fea0003c00000 */
[----:B------:R1:W2:Y:S02]  /*9b50*/  SHFL.IDX P6, R14, R13, R12, R11 ;  /* 0x0000000c0d0e7389 */ /* 0x0002a400000c000b */
[----:B-12---:R-:W-:Y:S05]  /*9b60*/  ENDCOLLECTIVE ;  /* 0x000000000000791b */ /* 0x006fea0003800000 */
.L_x_115:
[----:B------:R-:W-:Y:S02]  /*9b70*/  IMAD.MOV.U32 R2, RZ, RZ, R6 ;  /* 0x000000ffff027224 */ /* 0x000fe400078e0006 */
[----:B------:R-:W-:Y:S02]  /*9b80*/  IMAD.MOV.U32 R13, RZ, RZ, R18 ;  /* 0x000000ffff0d7224 */ /* 0x000fe400078e0012 */
[----:B------:R-:W-:-:S07]  /*9b90*/  IMAD.MOV.U32 R19, RZ, RZ, R14 ;  /* 0x000000ffff137224 */ /* 0x000fce00078e000e */
[----:B------:R-:W-:Y:S05]  /*9ba0*/  WARPSYNC.COLLECTIVE R15, `(.L_x_116) ;  /* 0x000000000f087348 */ /* 0x000fea0003c00000 */
[----:B------:R1:W2:Y:S02]  /*9bb0*/  SHFL.IDX P6, R14, R13, R12, R11 ;  /* 0x0000000c0d0e7389 */ /* 0x0002a400000c000b */
[----:B-12---:R-:W-:Y:S05]  /*9bc0*/  ENDCOLLECTIVE ;  /* 0x000000000000791b */ /* 0x006fea0003800000 */
.L_x_116:
[----:B------:R-:W-:Y:S05]  /*9bd0*/  BRA `(.L_x_117) ;  /* 0xffffffe800f07947 */ /* 0x000fea000383ffff */
.L_x_118:
[----:B------:R-:W-:-:S00]  /*9be0*/  BRA `(.L_x_118) ;  /* 0xfffffffc00fc7947 */ /* 0x000fc0000383ffff */
[----:B------:R-:W-:-:S00]  /*9bf0*/  NOP ;  /* 0x0000000000007918 */ /* 0x000fc00000000000 */
        /* <DEDUP_REMOVED lines=8> */
.L_x_119:


//--------------------- .nv.global.init           --------------------------
	.section	.nv.global.init,"aw",@progbits
.nv.global.init:
	.type		$str$1,@object
	.size		$str$1,($str$3 - $str$1)
$str$1:
        /*0000*/ 	.byte	0x2f, 0x74, 0x6d, 0x70, 0x2f, 0x73, 0x61, 0x73, 0x73, 0x5f, 0x63, 0x75, 0x5f, 0x70, 0x33, 0x37
        /*0010*/ 	.byte	0x70, 0x35, 0x6e, 0x65, 0x35, 0x2f, 0x6b, 0x2e, 0x63, 0x75, 0x00
	.type		$str$3,@object
	.size		$str$3,($str$2 - $str$3)
$str$3:
        /*001b*/ 	.byte	0x62, 0x6c, 0x6f, 0x63, 0x6b, 0x44, 0x69, 0x6d, 0x2e, 0x79, 0x20, 0x2a, 0x20, 0x62, 0x6c, 0x6f
        /*002b*/ 	.byte	0x63, 0x6b, 0x44, 0x69, 0x6d, 0x2e, 0x7a, 0x20, 0x3d, 0x3d, 0x20, 0x31, 0x36, 0x00
	.type		$str$2,@object
	.size		$str$2,($str - $str$2)
$str$2:
        /*0039*/ 	.byte	0x62, 0x6c, 0x6f, 0x63, 0x6b, 0x44, 0x69, 0x6d, 0x2e, 0x78, 0x20, 0x3d, 0x3d, 0x20, 0x33, 0x32
        /*0049*/ 	.byte	0x20, 0x26, 0x26, 0x20, 0x77, 0x61, 0x72, 0x70, 0x5f, 0x69, 0x64, 0x20, 0x3c, 0x20, 0x38, 0x00
	.type		$str,@object
	.size		$str,(__unnamed_1 - $str)
$str:
        /*0059*/ 	.byte	0x62, 0x6c, 0x6f, 0x63, 0x6b, 0x44, 0x69, 0x6d, 0x2e, 0x79, 0x20, 0x3d, 0x3d, 0x20, 0x34, 0x20
        /*0069*/ 	.byte	0x26, 0x26, 0x20, 0x62, 0x6c, 0x6f, 0x63, 0x6b, 0x44, 0x69, 0x6d, 0x2e, 0x7a, 0x20, 0x3d, 0x3d
        /*0079*/ 	.byte	0x20, 0x34, 0x00
	.type		__unnamed_1,@object
	.size		__unnamed_1,($str$4 - __unnamed_1)
__unnamed_1:
        /*007c*/ 	.byte	0x47, 0x4c, 0x6f, 0x61, 0x64, 0x46, 0x69, 0x72, 0x73, 0x74, 0x50, 0x6f, 0x73, 0x3a, 0x3a, 0x47
        /*008c*/ 	.byte	0x4c, 0x6f, 0x61, 0x64, 0x46, 0x69, 0x72, 0x73, 0x74, 0x50, 0x6f, 0x73, 0x28, 0x75, 0x6e, 0x73
        /*009c*/ 	.byte	0x69, 0x67, 0x6e, 0x65, 0x64, 0x20, 0x69, 0x6e, 0x74, 0x2c, 0x20, 0x5f, 0x5f, 0x6e, 0x76, 0x5f
        /*00ac*/ 	.byte	0x62, 0x6f, 0x6f, 0x6c, 0x29, 0x00
	.type		$str$4,@object
	.size		$str$4,(__unnamed_3 - $str$4)
$str$4:
        /*00b2*/ 	.byte	0x62, 0x6c, 0x6f, 0x63, 0x6b, 0x44, 0x69, 0x6d, 0x2e, 0x79, 0x20, 0x3d, 0x3d, 0x20, 0x34, 0x20
        /*00c2*/ 	.byte	0x26, 0x26, 0x20, 0x62, 0x6c, 0x6f, 0x63, 0x6b, 0x44, 0x69, 0x6d, 0x2e, 0x7a, 0x20, 0x3d, 0x3d
        /*00d2*/ 	.byte	0x20, 0x34, 0x20, 0x26, 0x26, 0x20, 0x62, 0x6c, 0x6f, 0x63, 0x6b, 0x44, 0x69, 0x6d, 0x2e, 0x78
        /*00e2*/ 	.byte	0x20, 0x3d, 0x3d, 0x20, 0x33, 0x32, 0x00
	.type		__unnamed_3,@object
	.size		__unnamed_3,(__unnamed_2 - __unnamed_3)
__unnamed_3:
        /*00e9*/ 	.byte	0x57, 0x61, 0x72, 0x70, 0x41, 0x63, 0x63, 0x75, 0x6d, 0x75, 0x6c, 0x61, 0x74, 0x6f, 0x72, 0x3a
        /*00f9*/ 	.byte	0x3a, 0x57, 0x61, 0x72, 0x70, 0x41, 0x63, 0x63, 0x75, 0x6d, 0x75, 0x6c, 0x61, 0x74, 0x6f, 0x72
        /*0109*/ 	.byte	0x28, 0x64, 0x6f, 0x75, 0x62, 0x6c, 0x65, 0x20, 0x2a, 0x2c, 0x20, 0x75, 0x6e, 0x73, 0x69, 0x67
        /*0119*/ 	.byte	0x6e, 0x65, 0x64, 0x20, 0x6c, 0x6f, 0x6e, 0x67, 0x2c, 0x20, 0x75, 0x6e, 0x73, 0x69, 0x67, 0x6e
        /*0129*/ 	.byte	0x65, 0x64, 0x20, 0x6c, 0x6f, 0x6e, 0x67, 0x2c, 0x20, 0x75, 0x6e, 0x73, 0x69, 0x67, 0x6e, 0x65
        /*0139*/ 	.byte	0x64, 0x20, 0x6c, 0x6f, 0x6e, 0x67, 0x2c, 0x20, 0x75, 0x6e, 0x73, 0x69, 0x67, 0x6e, 0x65, 0x64
        /*0149*/ 	.byte	0x20, 0x6c, 0x6f, 0x6e, 0x67, 0x2c, 0x20, 0x75, 0x6e, 0x73, 0x69, 0x67, 0x6e, 0x65, 0x64, 0x20
        /*0159*/ 	.byte	0x6c, 0x6f, 0x6e, 0x67, 0x29, 0x00
	.type		__unnamed_2,@object
	.size		__unnamed_2,(__unnamed_4 - __unnamed_2)
__unnamed_2:
        /*015f*/ 	.byte	0x4d, 0x65, 0x6d, 0x54, 0x72, 0x61, 0x6e, 0x73, 0x66, 0x65, 0x72, 0x3a, 0x3a, 0x4d, 0x65, 0x6d
        /* <DEDUP_REMOVED lines=10> */
        /*020f*/ 	.byte	0x64, 0x20, 0x6c, 0x6f, 0x6e, 0x67, 0x29, 0x00
	.type		__unnamed_4,@object
	.size		__unnamed_4,(.L_3 - __unnamed_4)
__unnamed_4:
        /* <DEDUP_REMOVED lines=11> */
        /*02c7*/ 	.byte	0x67, 0x6e, 0x65, 0x64, 0x20, 0x63, 0x68, 0x61, 0x72, 0x29, 0x00
.L_3:


//--------------------- .nv.shared._Z12dgemm_kernelPKdS0_Pdmmmbbmmmh --------------------------
	.section	.nv.shared._Z12dgemm_kernelPKdS0_Pdmmmbbmmmh,"aw",@nobits
	.sectionflags	@""
	.align	16
	.zero		1024


//--------------------- .nv.shared.reserved.0     --------------------------
	.section	.nv.shared.reserved.0,"aw",@nobits
	.weak		__nv_reservedSMEM_offset_0_alias
	.size		__nv_reservedSMEM_offset_0_alias, 0, 64
	.other		__nv_reservedSMEM_offset_0_alias,@"STO_CUDA_RESERVED_SHARED STV_DEFAULT"
__nv_reservedSMEM_offset_0_alias:
	.zero		0
	.zero		64


//--------------------- .nv.constant0._Z12dgemm_kernelPKdS0_Pdmmmbbmmmh --------------------------
	.section	.nv.constant0._Z12dgemm_kernelPKdS0_Pdmmmbbmmmh,"a",@progbits
	.sectionflags	@""
	.align	4
.nv.constant0._Z12dgemm_kernelPKdS0_Pdmmmbbmmmh:
	.zero		977


//--------------------- SYMBOLS --------------------------

	.type		.nv.reservedSmem.offset0,@object
	.size		.nv.reservedSmem.offset0,0x4
	.type		.nv.reservedSmem.cap,@object
	.size		.nv.reservedSmem.cap,0x4
	.type		__assertfail,@function
